//
// Generated by NVIDIA NVVM Compiler
//
// Compiler Build ID: CL-36424714
// Cuda compilation tools, release 13.0, V13.0.88
// Based on NVVM 20.0.0
//

.version 9.0
.target sm_100
.address_size 64

	// .globl	_Z14DfsSolveKernelPK5BoardiPS_
.global .align 4 .u32 d_solution_found;

.visible .entry _Z14DfsSolveKernelPK5BoardiPS_(
	.param .u64 .ptr .align 1 _Z14DfsSolveKernelPK5BoardiPS__param_0,
	.param .u32 _Z14DfsSolveKernelPK5BoardiPS__param_1,
	.param .u64 .ptr .align 1 _Z14DfsSolveKernelPK5BoardiPS__param_2
)
{
	.local .align 4 .b8 	__local_depot0[812];
	.reg .b64 	%SP;
	.reg .b64 	%SPL;
	.reg .pred 	%p<302>;
	.reg .b16 	%rs<581>;
	.reg .b32 	%r<253>;
	.reg .b64 	%rd<85>;

	mov.u64 	%SPL, __local_depot0;
	ld.param.u64 	%rd10, [_Z14DfsSolveKernelPK5BoardiPS__param_0];
	ld.param.u32 	%r24, [_Z14DfsSolveKernelPK5BoardiPS__param_1];
	add.u64 	%rd1, %SPL, 0;
	add.u64 	%rd2, %SPL, 164;
	add.u64 	%rd3, %SPL, 488;
	add.u64 	%rd4, %SPL, 650;
	mov.u32 	%r25, %ntid.x;
	mov.u32 	%r26, %ctaid.x;
	mov.u32 	%r27, %tid.x;
	mad.lo.s32 	%r1, %r25, %r26, %r27;
	setp.ge.s32 	%p1, %r1, %r24;
	@%p1 bra 	$L__BB0_244;
	atom.global.or.b32 	%r28, [d_solution_found], 0;
	setp.ne.s32 	%p2, %r28, 0;
	@%p2 bra 	$L__BB0_244;
	cvta.to.global.u64 	%rd16, %rd10;
	mul.wide.s32 	%rd17, %r1, 162;
	add.s64 	%rd18, %rd16, %rd17;
	ld.global.u16 	%rs1, [%rd18+160];
	ld.global.u16 	%rs2, [%rd18+158];
	ld.global.u16 	%rs3, [%rd18+156];
	ld.global.u16 	%rs4, [%rd18+154];
	ld.global.u16 	%rs5, [%rd18+152];
	ld.global.u16 	%rs6, [%rd18+150];
	ld.global.u16 	%rs7, [%rd18+148];
	ld.global.u16 	%rs8, [%rd18+146];
	ld.global.u16 	%rs9, [%rd18+144];
	ld.global.u16 	%rs10, [%rd18+142];
	ld.global.u16 	%rs11, [%rd18+140];
	ld.global.u16 	%rs12, [%rd18+138];
	ld.global.u16 	%rs13, [%rd18+136];
	ld.global.u16 	%rs14, [%rd18+134];
	ld.global.u16 	%rs15, [%rd18+132];
	ld.global.u16 	%rs16, [%rd18+130];
	ld.global.u16 	%rs17, [%rd18+128];
	ld.global.u16 	%rs18, [%rd18+126];
	ld.global.u16 	%rs19, [%rd18+124];
	ld.global.u16 	%rs20, [%rd18+122];
	ld.global.u16 	%rs21, [%rd18+120];
	ld.global.u16 	%rs22, [%rd18+118];
	ld.global.u16 	%rs23, [%rd18+116];
	ld.global.u16 	%rs24, [%rd18+114];
	ld.global.u16 	%rs25, [%rd18+112];
	ld.global.u16 	%rs26, [%rd18+110];
	ld.global.u16 	%rs27, [%rd18+108];
	ld.global.u16 	%rs28, [%rd18+106];
	ld.global.u16 	%rs29, [%rd18+104];
	ld.global.u16 	%rs30, [%rd18+102];
	ld.global.u16 	%rs31, [%rd18+100];
	ld.global.u16 	%rs32, [%rd18+98];
	ld.global.u16 	%rs33, [%rd18+96];
	ld.global.u16 	%rs34, [%rd18+94];
	ld.global.u16 	%rs35, [%rd18+92];
	ld.global.u16 	%rs36, [%rd18+90];
	ld.global.u16 	%rs37, [%rd18+88];
	ld.global.u16 	%rs38, [%rd18+86];
	ld.global.u16 	%rs39, [%rd18+84];
	ld.global.u16 	%rs40, [%rd18+82];
	ld.global.u16 	%rs41, [%rd18+80];
	ld.global.u16 	%rs42, [%rd18+78];
	ld.global.u16 	%rs43, [%rd18+76];
	ld.global.u16 	%rs44, [%rd18+74];
	ld.global.u16 	%rs45, [%rd18+72];
	ld.global.u16 	%rs46, [%rd18+70];
	ld.global.u16 	%rs47, [%rd18+68];
	ld.global.u16 	%rs48, [%rd18+66];
	ld.global.u16 	%rs49, [%rd18+64];
	ld.global.u16 	%rs50, [%rd18+62];
	ld.global.u16 	%rs51, [%rd18+60];
	ld.global.u16 	%rs52, [%rd18+58];
	ld.global.u16 	%rs53, [%rd18+56];
	ld.global.u16 	%rs54, [%rd18+54];
	ld.global.u16 	%rs55, [%rd18+52];
	ld.global.u16 	%rs56, [%rd18+50];
	ld.global.u16 	%rs57, [%rd18+48];
	ld.global.u16 	%rs58, [%rd18+46];
	ld.global.u16 	%rs59, [%rd18+44];
	ld.global.u16 	%rs60, [%rd18+42];
	ld.global.u16 	%rs61, [%rd18+40];
	ld.global.u16 	%rs62, [%rd18+38];
	ld.global.u16 	%rs63, [%rd18+36];
	ld.global.u16 	%rs64, [%rd18+34];
	ld.global.u16 	%rs65, [%rd18+32];
	ld.global.u16 	%rs66, [%rd18+30];
	ld.global.u16 	%rs67, [%rd18+28];
	ld.global.u16 	%rs68, [%rd18+26];
	ld.global.u16 	%rs69, [%rd18+24];
	ld.global.u16 	%rs70, [%rd18+22];
	ld.global.u16 	%rs71, [%rd18+20];
	ld.global.u16 	%rs72, [%rd18+18];
	ld.global.u16 	%rs73, [%rd18+16];
	ld.global.u16 	%rs74, [%rd18+14];
	ld.global.u16 	%rs75, [%rd18+12];
	ld.global.u16 	%rs76, [%rd18+10];
	ld.global.u16 	%rs77, [%rd18+8];
	ld.global.u16 	%rs78, [%rd18+6];
	ld.global.u16 	%rs79, [%rd18+4];
	ld.global.u16 	%rs80, [%rd18+2];
	ld.global.u16 	%rs81, [%rd18];
	st.local.u16 	[%rd1], %rs81;
	st.local.u16 	[%rd1+2], %rs80;
	st.local.u16 	[%rd1+4], %rs79;
	st.local.u16 	[%rd1+6], %rs78;
	st.local.u16 	[%rd1+8], %rs77;
	st.local.u16 	[%rd1+10], %rs76;
	st.local.u16 	[%rd1+12], %rs75;
	st.local.u16 	[%rd1+14], %rs74;
	st.local.u16 	[%rd1+16], %rs73;
	st.local.u16 	[%rd1+18], %rs72;
	st.local.u16 	[%rd1+20], %rs71;
	st.local.u16 	[%rd1+22], %rs70;
	st.local.u16 	[%rd1+24], %rs69;
	st.local.u16 	[%rd1+26], %rs68;
	st.local.u16 	[%rd1+28], %rs67;
	st.local.u16 	[%rd1+30], %rs66;
	st.local.u16 	[%rd1+32], %rs65;
	st.local.u16 	[%rd1+34], %rs64;
	st.local.u16 	[%rd1+36], %rs63;
	st.local.u16 	[%rd1+38], %rs62;
	st.local.u16 	[%rd1+40], %rs61;
	st.local.u16 	[%rd1+42], %rs60;
	st.local.u16 	[%rd1+44], %rs59;
	st.local.u16 	[%rd1+46], %rs58;
	st.local.u16 	[%rd1+48], %rs57;
	st.local.u16 	[%rd1+50], %rs56;
	st.local.u16 	[%rd1+52], %rs55;
	st.local.u16 	[%rd1+54], %rs54;
	st.local.u16 	[%rd1+56], %rs53;
	st.local.u16 	[%rd1+58], %rs52;
	st.local.u16 	[%rd1+60], %rs51;
	st.local.u16 	[%rd1+62], %rs50;
	st.local.u16 	[%rd1+64], %rs49;
	st.local.u16 	[%rd1+66], %rs48;
	st.local.u16 	[%rd1+68], %rs47;
	st.local.u16 	[%rd1+70], %rs46;
	st.local.u16 	[%rd1+72], %rs45;
	st.local.u16 	[%rd1+74], %rs44;
	st.local.u16 	[%rd1+76], %rs43;
	st.local.u16 	[%rd1+78], %rs42;
	st.local.u16 	[%rd1+80], %rs41;
	st.local.u16 	[%rd1+82], %rs40;
	st.local.u16 	[%rd1+84], %rs39;
	st.local.u16 	[%rd1+86], %rs38;
	st.local.u16 	[%rd1+88], %rs37;
	st.local.u16 	[%rd1+90], %rs36;
	st.local.u16 	[%rd1+92], %rs35;
	st.local.u16 	[%rd1+94], %rs34;
	st.local.u16 	[%rd1+96], %rs33;
	st.local.u16 	[%rd1+98], %rs32;
	st.local.u16 	[%rd1+100], %rs31;
	st.local.u16 	[%rd1+102], %rs30;
	st.local.u16 	[%rd1+104], %rs29;
	st.local.u16 	[%rd1+106], %rs28;
	st.local.u16 	[%rd1+108], %rs27;
	st.local.u16 	[%rd1+110], %rs26;
	st.local.u16 	[%rd1+112], %rs25;
	st.local.u16 	[%rd1+114], %rs24;
	st.local.u16 	[%rd1+116], %rs23;
	st.local.u16 	[%rd1+118], %rs22;
	st.local.u16 	[%rd1+120], %rs21;
	st.local.u16 	[%rd1+122], %rs20;
	st.local.u16 	[%rd1+124], %rs19;
	st.local.u16 	[%rd1+126], %rs18;
	st.local.u16 	[%rd1+128], %rs17;
	st.local.u16 	[%rd1+130], %rs16;
	st.local.u16 	[%rd1+132], %rs15;
	st.local.u16 	[%rd1+134], %rs14;
	st.local.u16 	[%rd1+136], %rs13;
	st.local.u16 	[%rd1+138], %rs12;
	st.local.u16 	[%rd1+140], %rs11;
	st.local.u16 	[%rd1+142], %rs10;
	st.local.u16 	[%rd1+144], %rs9;
	st.local.u16 	[%rd1+146], %rs8;
	st.local.u16 	[%rd1+148], %rs7;
	st.local.u16 	[%rd1+150], %rs6;
	st.local.u16 	[%rd1+152], %rs5;
	st.local.u16 	[%rd1+154], %rs4;
	st.local.u16 	[%rd1+156], %rs3;
	st.local.u16 	[%rd1+158], %rs2;
	st.local.u16 	[%rd1+160], %rs1;
	mov.b32 	%r30, -1;
	st.local.u32 	[%rd2], %r30;
	mov.b16 	%rs217, 0;
	st.local.u16 	[%rd3], %rs217;
	st.local.u16 	[%rd4], %rs217;
	st.local.u32 	[%rd2+4], %r30;
	st.local.u16 	[%rd3+2], %rs217;
	st.local.u16 	[%rd4+2], %rs217;
	st.local.u32 	[%rd2+8], %r30;
	st.local.u16 	[%rd3+4], %rs217;
	st.local.u16 	[%rd4+4], %rs217;
	st.local.u32 	[%rd2+12], %r30;
	st.local.u16 	[%rd3+6], %rs217;
	st.local.u16 	[%rd4+6], %rs217;
	st.local.u32 	[%rd2+16], %r30;
	st.local.u16 	[%rd3+8], %rs217;
	st.local.u16 	[%rd4+8], %rs217;
	st.local.u32 	[%rd2+20], %r30;
	st.local.u16 	[%rd3+10], %rs217;
	st.local.u16 	[%rd4+10], %rs217;
	st.local.u32 	[%rd2+24], %r30;
	st.local.u16 	[%rd3+12], %rs217;
	st.local.u16 	[%rd4+12], %rs217;
	st.local.u32 	[%rd2+28], %r30;
	st.local.u16 	[%rd3+14], %rs217;
	st.local.u16 	[%rd4+14], %rs217;
	st.local.u32 	[%rd2+32], %r30;
	st.local.u16 	[%rd3+16], %rs217;
	st.local.u16 	[%rd4+16], %rs217;
	st.local.u32 	[%rd2+36], %r30;
	st.local.u16 	[%rd3+18], %rs217;
	st.local.u16 	[%rd4+18], %rs217;
	st.local.u32 	[%rd2+40], %r30;
	st.local.u16 	[%rd3+20], %rs217;
	st.local.u16 	[%rd4+20], %rs217;
	st.local.u32 	[%rd2+44], %r30;
	st.local.u16 	[%rd3+22], %rs217;
	st.local.u16 	[%rd4+22], %rs217;
	st.local.u32 	[%rd2+48], %r30;
	st.local.u16 	[%rd3+24], %rs217;
	st.local.u16 	[%rd4+24], %rs217;
	st.local.u32 	[%rd2+52], %r30;
	st.local.u16 	[%rd3+26], %rs217;
	st.local.u16 	[%rd4+26], %rs217;
	st.local.u32 	[%rd2+56], %r30;
	st.local.u16 	[%rd3+28], %rs217;
	st.local.u16 	[%rd4+28], %rs217;
	st.local.u32 	[%rd2+60], %r30;
	st.local.u16 	[%rd3+30], %rs217;
	st.local.u16 	[%rd4+30], %rs217;
	st.local.u32 	[%rd2+64], %r30;
	st.local.u16 	[%rd3+32], %rs217;
	st.local.u16 	[%rd4+32], %rs217;
	st.local.u32 	[%rd2+68], %r30;
	st.local.u16 	[%rd3+34], %rs217;
	st.local.u16 	[%rd4+34], %rs217;
	st.local.u32 	[%rd2+72], %r30;
	st.local.u16 	[%rd3+36], %rs217;
	st.local.u16 	[%rd4+36], %rs217;
	st.local.u32 	[%rd2+76], %r30;
	st.local.u16 	[%rd3+38], %rs217;
	st.local.u16 	[%rd4+38], %rs217;
	st.local.u32 	[%rd2+80], %r30;
	st.local.u16 	[%rd3+40], %rs217;
	st.local.u16 	[%rd4+40], %rs217;
	st.local.u32 	[%rd2+84], %r30;
	st.local.u16 	[%rd3+42], %rs217;
	st.local.u16 	[%rd4+42], %rs217;
	st.local.u32 	[%rd2+88], %r30;
	st.local.u16 	[%rd3+44], %rs217;
	st.local.u16 	[%rd4+44], %rs217;
	st.local.u32 	[%rd2+92], %r30;
	st.local.u16 	[%rd3+46], %rs217;
	st.local.u16 	[%rd4+46], %rs217;
	st.local.u32 	[%rd2+96], %r30;
	st.local.u16 	[%rd3+48], %rs217;
	st.local.u16 	[%rd4+48], %rs217;
	st.local.u32 	[%rd2+100], %r30;
	st.local.u16 	[%rd3+50], %rs217;
	st.local.u16 	[%rd4+50], %rs217;
	st.local.u32 	[%rd2+104], %r30;
	st.local.u16 	[%rd3+52], %rs217;
	st.local.u16 	[%rd4+52], %rs217;
	st.local.u32 	[%rd2+108], %r30;
	st.local.u16 	[%rd3+54], %rs217;
	st.local.u16 	[%rd4+54], %rs217;
	st.local.u32 	[%rd2+112], %r30;
	st.local.u16 	[%rd3+56], %rs217;
	st.local.u16 	[%rd4+56], %rs217;
	st.local.u32 	[%rd2+116], %r30;
	st.local.u16 	[%rd3+58], %rs217;
	st.local.u16 	[%rd4+58], %rs217;
	st.local.u32 	[%rd2+120], %r30;
	st.local.u16 	[%rd3+60], %rs217;
	st.local.u16 	[%rd4+60], %rs217;
	st.local.u32 	[%rd2+124], %r30;
	st.local.u16 	[%rd3+62], %rs217;
	st.local.u16 	[%rd4+62], %rs217;
	st.local.u32 	[%rd2+128], %r30;
	st.local.u16 	[%rd3+64], %rs217;
	st.local.u16 	[%rd4+64], %rs217;
	st.local.u32 	[%rd2+132], %r30;
	st.local.u16 	[%rd3+66], %rs217;
	st.local.u16 	[%rd4+66], %rs217;
	st.local.u32 	[%rd2+136], %r30;
	st.local.u16 	[%rd3+68], %rs217;
	st.local.u16 	[%rd4+68], %rs217;
	st.local.u32 	[%rd2+140], %r30;
	st.local.u16 	[%rd3+70], %rs217;
	st.local.u16 	[%rd4+70], %rs217;
	st.local.u32 	[%rd2+144], %r30;
	st.local.u16 	[%rd3+72], %rs217;
	st.local.u16 	[%rd4+72], %rs217;
	st.local.u32 	[%rd2+148], %r30;
	st.local.u16 	[%rd3+74], %rs217;
	st.local.u16 	[%rd4+74], %rs217;
	st.local.u32 	[%rd2+152], %r30;
	st.local.u16 	[%rd3+76], %rs217;
	st.local.u16 	[%rd4+76], %rs217;
	st.local.u32 	[%rd2+156], %r30;
	st.local.u16 	[%rd3+78], %rs217;
	st.local.u16 	[%rd4+78], %rs217;
	st.local.u32 	[%rd2+160], %r30;
	st.local.u16 	[%rd3+80], %rs217;
	st.local.u16 	[%rd4+80], %rs217;
	st.local.u32 	[%rd2+164], %r30;
	st.local.u16 	[%rd3+82], %rs217;
	st.local.u16 	[%rd4+82], %rs217;
	st.local.u32 	[%rd2+168], %r30;
	st.local.u16 	[%rd3+84], %rs217;
	st.local.u16 	[%rd4+84], %rs217;
	st.local.u32 	[%rd2+172], %r30;
	st.local.u16 	[%rd3+86], %rs217;
	st.local.u16 	[%rd4+86], %rs217;
	st.local.u32 	[%rd2+176], %r30;
	st.local.u16 	[%rd3+88], %rs217;
	st.local.u16 	[%rd4+88], %rs217;
	st.local.u32 	[%rd2+180], %r30;
	st.local.u16 	[%rd3+90], %rs217;
	st.local.u16 	[%rd4+90], %rs217;
	st.local.u32 	[%rd2+184], %r30;
	st.local.u16 	[%rd3+92], %rs217;
	st.local.u16 	[%rd4+92], %rs217;
	st.local.u32 	[%rd2+188], %r30;
	st.local.u16 	[%rd3+94], %rs217;
	st.local.u16 	[%rd4+94], %rs217;
	st.local.u32 	[%rd2+192], %r30;
	st.local.u16 	[%rd3+96], %rs217;
	st.local.u16 	[%rd4+96], %rs217;
	st.local.u32 	[%rd2+196], %r30;
	st.local.u16 	[%rd3+98], %rs217;
	st.local.u16 	[%rd4+98], %rs217;
	st.local.u32 	[%rd2+200], %r30;
	st.local.u16 	[%rd3+100], %rs217;
	st.local.u16 	[%rd4+100], %rs217;
	st.local.u32 	[%rd2+204], %r30;
	st.local.u16 	[%rd3+102], %rs217;
	st.local.u16 	[%rd4+102], %rs217;
	st.local.u32 	[%rd2+208], %r30;
	st.local.u16 	[%rd3+104], %rs217;
	st.local.u16 	[%rd4+104], %rs217;
	st.local.u32 	[%rd2+212], %r30;
	st.local.u16 	[%rd3+106], %rs217;
	st.local.u16 	[%rd4+106], %rs217;
	st.local.u32 	[%rd2+216], %r30;
	st.local.u16 	[%rd3+108], %rs217;
	st.local.u16 	[%rd4+108], %rs217;
	st.local.u32 	[%rd2+220], %r30;
	st.local.u16 	[%rd3+110], %rs217;
	st.local.u16 	[%rd4+110], %rs217;
	st.local.u32 	[%rd2+224], %r30;
	st.local.u16 	[%rd3+112], %rs217;
	st.local.u16 	[%rd4+112], %rs217;
	st.local.u32 	[%rd2+228], %r30;
	st.local.u16 	[%rd3+114], %rs217;
	st.local.u16 	[%rd4+114], %rs217;
	st.local.u32 	[%rd2+232], %r30;
	st.local.u16 	[%rd3+116], %rs217;
	st.local.u16 	[%rd4+116], %rs217;
	st.local.u32 	[%rd2+236], %r30;
	st.local.u16 	[%rd3+118], %rs217;
	st.local.u16 	[%rd4+118], %rs217;
	st.local.u32 	[%rd2+240], %r30;
	st.local.u16 	[%rd3+120], %rs217;
	st.local.u16 	[%rd4+120], %rs217;
	st.local.u32 	[%rd2+244], %r30;
	st.local.u16 	[%rd3+122], %rs217;
	st.local.u16 	[%rd4+122], %rs217;
	st.local.u32 	[%rd2+248], %r30;
	st.local.u16 	[%rd3+124], %rs217;
	st.local.u16 	[%rd4+124], %rs217;
	st.local.u32 	[%rd2+252], %r30;
	st.local.u16 	[%rd3+126], %rs217;
	st.local.u16 	[%rd4+126], %rs217;
	st.local.u32 	[%rd2+256], %r30;
	st.local.u16 	[%rd3+128], %rs217;
	st.local.u16 	[%rd4+128], %rs217;
	st.local.u32 	[%rd2+260], %r30;
	st.local.u16 	[%rd3+130], %rs217;
	st.local.u16 	[%rd4+130], %rs217;
	st.local.u32 	[%rd2+264], %r30;
	st.local.u16 	[%rd3+132], %rs217;
	st.local.u16 	[%rd4+132], %rs217;
	st.local.u32 	[%rd2+268], %r30;
	st.local.u16 	[%rd3+134], %rs217;
	st.local.u16 	[%rd4+134], %rs217;
	st.local.u32 	[%rd2+272], %r30;
	st.local.u16 	[%rd3+136], %rs217;
	st.local.u16 	[%rd4+136], %rs217;
	st.local.u32 	[%rd2+276], %r30;
	st.local.u16 	[%rd3+138], %rs217;
	st.local.u16 	[%rd4+138], %rs217;
	st.local.u32 	[%rd2+280], %r30;
	st.local.u16 	[%rd3+140], %rs217;
	st.local.u16 	[%rd4+140], %rs217;
	st.local.u32 	[%rd2+284], %r30;
	st.local.u16 	[%rd3+142], %rs217;
	st.local.u16 	[%rd4+142], %rs217;
	st.local.u32 	[%rd2+288], %r30;
	st.local.u16 	[%rd3+144], %rs217;
	st.local.u16 	[%rd4+144], %rs217;
	st.local.u32 	[%rd2+292], %r30;
	st.local.u16 	[%rd3+146], %rs217;
	st.local.u16 	[%rd4+146], %rs217;
	st.local.u32 	[%rd2+296], %r30;
	st.local.u16 	[%rd3+148], %rs217;
	st.local.u16 	[%rd4+148], %rs217;
	st.local.u32 	[%rd2+300], %r30;
	st.local.u16 	[%rd3+150], %rs217;
	st.local.u16 	[%rd4+150], %rs217;
	st.local.u32 	[%rd2+304], %r30;
	st.local.u16 	[%rd3+152], %rs217;
	st.local.u16 	[%rd4+152], %rs217;
	st.local.u32 	[%rd2+308], %r30;
	st.local.u16 	[%rd3+154], %rs217;
	st.local.u16 	[%rd4+154], %rs217;
	st.local.u32 	[%rd2+312], %r30;
	st.local.u16 	[%rd3+156], %rs217;
	st.local.u16 	[%rd4+156], %rs217;
	st.local.u32 	[%rd2+316], %r30;
	st.local.u16 	[%rd3+158], %rs217;
	st.local.u16 	[%rd4+158], %rs217;
	st.local.u32 	[%rd2+320], %r30;
	st.local.u16 	[%rd3+160], %rs217;
	st.local.u16 	[%rd4+160], %rs217;
	mov.b32 	%r248, 0;
$L__BB0_3:
	mul.wide.u32 	%rd19, %r248, 2;
	add.s64 	%rd20, %rd1, %rd19;
	ld.local.u16 	%rs218, [%rd20];
	setp.ne.s16 	%p3, %rs218, 511;
	@%p3 bra 	$L__BB0_5;
	cvt.u16.u32 	%rs219, %r248;
	mul.lo.s16 	%rs220, %rs219, 57;
	shr.u16 	%rs221, %rs220, 9;
	mul.lo.s16 	%rs222, %rs221, 9;
	sub.s16 	%rs223, %rs219, %rs222;
	cvt.u32.u16 	%r31, %rs223;
	and.b32  	%r32, %r31, 255;
	sub.s32 	%r33, %r248, %r32;
	mul.wide.u32 	%rd21, %r32, 2;
	add.s64 	%rd22, %rd1, %rd21;
	ld.local.u16 	%rs224, [%rd22];
	not.b16 	%rs225, %rs224;
	mul.wide.u32 	%rd23, %r33, 2;
	add.s64 	%rd24, %rd1, %rd23;
	ld.local.u16 	%rs226, [%rd24];
	setp.eq.s16 	%p4, %rs224, 511;
	setp.eq.s16 	%p5, %rs226, 511;
	not.b16 	%rs227, %rs226;
	selp.b16 	%rs228, -1, %rs227, %p5;
	and.b16  	%rs229, %rs225, 511;
	selp.b16 	%rs230, 511, %rs229, %p4;
	and.b16  	%rs231, %rs230, %rs228;
	ld.local.u16 	%rs232, [%rd22+18];
	ld.local.u16 	%rs233, [%rd24+2];
	setp.eq.s16 	%p6, %rs232, 511;
	setp.eq.s16 	%p7, %rs233, 511;
	not.b16 	%rs234, %rs232;
	selp.b16 	%rs235, 511, %rs234, %p6;
	not.b16 	%rs236, %rs233;
	selp.b16 	%rs237, -1, %rs236, %p7;
	and.b16  	%rs238, %rs235, %rs231;
	and.b16  	%rs239, %rs238, %rs237;
	ld.local.u16 	%rs240, [%rd22+36];
	ld.local.u16 	%rs241, [%rd24+4];
	setp.eq.s16 	%p8, %rs240, 511;
	setp.eq.s16 	%p9, %rs241, 511;
	not.b16 	%rs242, %rs240;
	selp.b16 	%rs243, -1, %rs242, %p8;
	not.b16 	%rs244, %rs241;
	selp.b16 	%rs245, -1, %rs244, %p9;
	and.b16  	%rs246, %rs243, %rs239;
	and.b16  	%rs247, %rs246, %rs245;
	ld.local.u16 	%rs248, [%rd22+54];
	ld.local.u16 	%rs249, [%rd24+6];
	setp.eq.s16 	%p10, %rs248, 511;
	setp.eq.s16 	%p11, %rs249, 511;
	not.b16 	%rs250, %rs248;
	selp.b16 	%rs251, -1, %rs250, %p10;
	not.b16 	%rs252, %rs249;
	selp.b16 	%rs253, -1, %rs252, %p11;
	and.b16  	%rs254, %rs251, %rs247;
	and.b16  	%rs255, %rs254, %rs253;
	ld.local.u16 	%rs256, [%rd22+72];
	ld.local.u16 	%rs257, [%rd24+8];
	setp.eq.s16 	%p12, %rs256, 511;
	setp.eq.s16 	%p13, %rs257, 511;
	not.b16 	%rs258, %rs256;
	selp.b16 	%rs259, -1, %rs258, %p12;
	not.b16 	%rs260, %rs257;
	selp.b16 	%rs261, -1, %rs260, %p13;
	and.b16  	%rs262, %rs259, %rs255;
	and.b16  	%rs263, %rs262, %rs261;
	ld.local.u16 	%rs264, [%rd22+90];
	ld.local.u16 	%rs265, [%rd24+10];
	setp.eq.s16 	%p14, %rs264, 511;
	setp.eq.s16 	%p15, %rs265, 511;
	not.b16 	%rs266, %rs264;
	selp.b16 	%rs267, -1, %rs266, %p14;
	not.b16 	%rs268, %rs265;
	selp.b16 	%rs269, -1, %rs268, %p15;
	and.b16  	%rs270, %rs267, %rs263;
	and.b16  	%rs271, %rs270, %rs269;
	ld.local.u16 	%rs272, [%rd22+108];
	ld.local.u16 	%rs273, [%rd24+12];
	setp.eq.s16 	%p16, %rs272, 511;
	setp.eq.s16 	%p17, %rs273, 511;
	not.b16 	%rs274, %rs272;
	selp.b16 	%rs275, -1, %rs274, %p16;
	not.b16 	%rs276, %rs273;
	selp.b16 	%rs277, -1, %rs276, %p17;
	and.b16  	%rs278, %rs275, %rs271;
	and.b16  	%rs279, %rs278, %rs277;
	ld.local.u16 	%rs280, [%rd22+126];
	ld.local.u16 	%rs281, [%rd24+14];
	setp.eq.s16 	%p18, %rs280, 511;
	setp.eq.s16 	%p19, %rs281, 511;
	not.b16 	%rs282, %rs280;
	selp.b16 	%rs283, -1, %rs282, %p18;
	not.b16 	%rs284, %rs281;
	selp.b16 	%rs285, -1, %rs284, %p19;
	and.b16  	%rs286, %rs283, %rs279;
	and.b16  	%rs287, %rs286, %rs285;
	ld.local.u16 	%rs288, [%rd22+144];
	ld.local.u16 	%rs289, [%rd24+16];
	setp.eq.s16 	%p20, %rs288, 511;
	setp.eq.s16 	%p21, %rs289, 511;
	not.b16 	%rs290, %rs288;
	selp.b16 	%rs291, -1, %rs290, %p20;
	not.b16 	%rs292, %rs289;
	selp.b16 	%rs293, -1, %rs292, %p21;
	and.b16  	%rs294, %rs291, %rs287;
	and.b16  	%rs295, %rs294, %rs293;
	and.b16  	%rs296, %rs223, 255;
	mul.lo.s16 	%rs297, %rs296, 86;
	shr.u16 	%rs298, %rs297, 8;
	mul.lo.s16 	%rs299, %rs298, 3;
	sub.s16 	%rs300, %rs223, %rs299;
	cvt.u32.u16 	%r34, %rs300;
	and.b32  	%r35, %r34, 255;
	sub.s32 	%r36, %r32, %r35;
	mul.hi.u32 	%r37, %r248, 795364315;
	sub.s32 	%r38, %r248, %r37;
	shr.u32 	%r39, %r38, 1;
	add.s32 	%r40, %r39, %r37;
	shr.u32 	%r41, %r40, 4;
	mad.lo.s32 	%r42, %r41, 27, %r36;
	mul.wide.s32 	%rd25, %r42, 2;
	add.s64 	%rd26, %rd1, %rd25;
	ld.local.u16 	%rs301, [%rd26];
	setp.eq.s16 	%p22, %rs301, 511;
	not.b16 	%rs302, %rs301;
	selp.b16 	%rs303, -1, %rs302, %p22;
	and.b16  	%rs304, %rs303, %rs295;
	ld.local.u16 	%rs305, [%rd26+2];
	setp.eq.s16 	%p23, %rs305, 511;
	not.b16 	%rs306, %rs305;
	selp.b16 	%rs307, -1, %rs306, %p23;
	and.b16  	%rs308, %rs307, %rs304;
	ld.local.u16 	%rs309, [%rd26+4];
	setp.eq.s16 	%p24, %rs309, 511;
	not.b16 	%rs310, %rs309;
	selp.b16 	%rs311, -1, %rs310, %p24;
	and.b16  	%rs312, %rs311, %rs308;
	ld.local.u16 	%rs313, [%rd26+18];
	setp.eq.s16 	%p25, %rs313, 511;
	not.b16 	%rs314, %rs313;
	selp.b16 	%rs315, -1, %rs314, %p25;
	and.b16  	%rs316, %rs315, %rs312;
	ld.local.u16 	%rs317, [%rd26+20];
	setp.eq.s16 	%p26, %rs317, 511;
	not.b16 	%rs318, %rs317;
	selp.b16 	%rs319, -1, %rs318, %p26;
	and.b16  	%rs320, %rs319, %rs316;
	ld.local.u16 	%rs321, [%rd26+22];
	setp.eq.s16 	%p27, %rs321, 511;
	not.b16 	%rs322, %rs321;
	selp.b16 	%rs323, -1, %rs322, %p27;
	and.b16  	%rs324, %rs323, %rs320;
	ld.local.u16 	%rs325, [%rd26+36];
	setp.eq.s16 	%p28, %rs325, 511;
	not.b16 	%rs326, %rs325;
	selp.b16 	%rs327, -1, %rs326, %p28;
	and.b16  	%rs328, %rs327, %rs324;
	ld.local.u16 	%rs329, [%rd26+38];
	setp.eq.s16 	%p29, %rs329, 511;
	not.b16 	%rs330, %rs329;
	selp.b16 	%rs331, -1, %rs330, %p29;
	and.b16  	%rs332, %rs331, %rs328;
	ld.local.u16 	%rs333, [%rd26+40];
	setp.eq.s16 	%p30, %rs333, 511;
	not.b16 	%rs334, %rs333;
	selp.b16 	%rs335, -1, %rs334, %p30;
	and.b16  	%rs336, %rs335, %rs332;
	mul.wide.u32 	%rd27, %r248, 2;
	add.s64 	%rd28, %rd3, %rd27;
	st.local.u16 	[%rd28], %rs336;
	add.s64 	%rd29, %rd4, %rd27;
	st.local.u16 	[%rd29], %rs336;
	setp.eq.s16 	%p31, %rs336, 0;
	@%p31 bra 	$L__BB0_244;
$L__BB0_5:
	add.s32 	%r248, %r248, 1;
	setp.ne.s32 	%p32, %r248, 81;
	@%p32 bra 	$L__BB0_3;
	setp.ne.s16 	%p33, %rs81, 511;
	mov.b32 	%r251, 0;
	@%p33 bra 	$L__BB0_7;
	bra.uni 	$L__BB0_89;
$L__BB0_7:
	setp.eq.s16 	%p34, %rs80, 511;
	mov.b32 	%r251, 1;
	@%p34 bra 	$L__BB0_89;
	setp.eq.s16 	%p35, %rs79, 511;
	mov.b32 	%r251, 2;
	@%p35 bra 	$L__BB0_89;
	setp.eq.s16 	%p36, %rs78, 511;
	mov.b32 	%r251, 3;
	@%p36 bra 	$L__BB0_89;
	setp.eq.s16 	%p37, %rs77, 511;
	mov.b32 	%r251, 4;
	@%p37 bra 	$L__BB0_89;
	setp.eq.s16 	%p38, %rs76, 511;
	mov.b32 	%r251, 5;
	@%p38 bra 	$L__BB0_89;
	setp.eq.s16 	%p39, %rs75, 511;
	mov.b32 	%r251, 6;
	@%p39 bra 	$L__BB0_89;
	setp.eq.s16 	%p40, %rs74, 511;
	mov.b32 	%r251, 7;
	@%p40 bra 	$L__BB0_89;
	setp.eq.s16 	%p41, %rs73, 511;
	mov.b32 	%r251, 8;
	@%p41 bra 	$L__BB0_89;
	setp.eq.s16 	%p42, %rs72, 511;
	mov.b32 	%r251, 9;
	@%p42 bra 	$L__BB0_89;
	setp.eq.s16 	%p43, %rs71, 511;
	mov.b32 	%r251, 10;
	@%p43 bra 	$L__BB0_89;
	setp.eq.s16 	%p44, %rs70, 511;
	mov.b32 	%r251, 11;
	@%p44 bra 	$L__BB0_89;
	setp.eq.s16 	%p45, %rs69, 511;
	mov.b32 	%r251, 12;
	@%p45 bra 	$L__BB0_89;
	setp.eq.s16 	%p46, %rs68, 511;
	mov.b32 	%r251, 13;
	@%p46 bra 	$L__BB0_89;
	setp.eq.s16 	%p47, %rs67, 511;
	mov.b32 	%r251, 14;
	@%p47 bra 	$L__BB0_89;
	setp.eq.s16 	%p48, %rs66, 511;
	mov.b32 	%r251, 15;
	@%p48 bra 	$L__BB0_89;
	setp.eq.s16 	%p49, %rs65, 511;
	mov.b32 	%r251, 16;
	@%p49 bra 	$L__BB0_89;
	setp.eq.s16 	%p50, %rs64, 511;
	mov.b32 	%r251, 17;
	@%p50 bra 	$L__BB0_89;
	setp.eq.s16 	%p51, %rs63, 511;
	mov.b32 	%r251, 18;
	@%p51 bra 	$L__BB0_89;
	setp.eq.s16 	%p52, %rs62, 511;
	mov.b32 	%r251, 19;
	@%p52 bra 	$L__BB0_89;
	setp.eq.s16 	%p53, %rs61, 511;
	mov.b32 	%r251, 20;
	@%p53 bra 	$L__BB0_89;
	setp.eq.s16 	%p54, %rs60, 511;
	mov.b32 	%r251, 21;
	@%p54 bra 	$L__BB0_89;
	setp.eq.s16 	%p55, %rs59, 511;
	mov.b32 	%r251, 22;
	@%p55 bra 	$L__BB0_89;
	setp.eq.s16 	%p56, %rs58, 511;
	mov.b32 	%r251, 23;
	@%p56 bra 	$L__BB0_89;
	setp.eq.s16 	%p57, %rs57, 511;
	mov.b32 	%r251, 24;
	@%p57 bra 	$L__BB0_89;
	setp.eq.s16 	%p58, %rs56, 511;
	mov.b32 	%r251, 25;
	@%p58 bra 	$L__BB0_89;
	setp.eq.s16 	%p59, %rs55, 511;
	mov.b32 	%r251, 26;
	@%p59 bra 	$L__BB0_89;
	setp.eq.s16 	%p60, %rs54, 511;
	mov.b32 	%r251, 27;
	@%p60 bra 	$L__BB0_89;
	setp.eq.s16 	%p61, %rs53, 511;
	mov.b32 	%r251, 28;
	@%p61 bra 	$L__BB0_89;
	setp.eq.s16 	%p62, %rs52, 511;
	mov.b32 	%r251, 29;
	@%p62 bra 	$L__BB0_89;
	setp.eq.s16 	%p63, %rs51, 511;
	mov.b32 	%r251, 30;
	@%p63 bra 	$L__BB0_89;
	setp.eq.s16 	%p64, %rs50, 511;
	mov.b32 	%r251, 31;
	@%p64 bra 	$L__BB0_89;
	setp.eq.s16 	%p65, %rs49, 511;
	mov.b32 	%r251, 32;
	@%p65 bra 	$L__BB0_89;
	setp.eq.s16 	%p66, %rs48, 511;
	mov.b32 	%r251, 33;
	@%p66 bra 	$L__BB0_89;
	setp.eq.s16 	%p67, %rs47, 511;
	mov.b32 	%r251, 34;
	@%p67 bra 	$L__BB0_89;
	setp.eq.s16 	%p68, %rs46, 511;
	mov.b32 	%r251, 35;
	@%p68 bra 	$L__BB0_89;
	setp.eq.s16 	%p69, %rs45, 511;
	mov.b32 	%r251, 36;
	@%p69 bra 	$L__BB0_89;
	setp.eq.s16 	%p70, %rs44, 511;
	mov.b32 	%r251, 37;
	@%p70 bra 	$L__BB0_89;
	setp.eq.s16 	%p71, %rs43, 511;
	mov.b32 	%r251, 38;
	@%p71 bra 	$L__BB0_89;
	setp.eq.s16 	%p72, %rs42, 511;
	mov.b32 	%r251, 39;
	@%p72 bra 	$L__BB0_89;
	setp.eq.s16 	%p73, %rs41, 511;
	mov.b32 	%r251, 40;
	@%p73 bra 	$L__BB0_89;
	setp.eq.s16 	%p74, %rs40, 511;
	mov.b32 	%r251, 41;
	@%p74 bra 	$L__BB0_89;
	setp.eq.s16 	%p75, %rs39, 511;
	mov.b32 	%r251, 42;
	@%p75 bra 	$L__BB0_89;
	setp.eq.s16 	%p76, %rs38, 511;
	mov.b32 	%r251, 43;
	@%p76 bra 	$L__BB0_89;
	setp.eq.s16 	%p77, %rs37, 511;
	mov.b32 	%r251, 44;
	@%p77 bra 	$L__BB0_89;
	setp.eq.s16 	%p78, %rs36, 511;
	mov.b32 	%r251, 45;
	@%p78 bra 	$L__BB0_89;
	setp.eq.s16 	%p79, %rs35, 511;
	mov.b32 	%r251, 46;
	@%p79 bra 	$L__BB0_89;
	setp.eq.s16 	%p80, %rs34, 511;
	mov.b32 	%r251, 47;
	@%p80 bra 	$L__BB0_89;
	setp.eq.s16 	%p81, %rs33, 511;
	mov.b32 	%r251, 48;
	@%p81 bra 	$L__BB0_89;
	setp.eq.s16 	%p82, %rs32, 511;
	mov.b32 	%r251, 49;
	@%p82 bra 	$L__BB0_89;
	setp.eq.s16 	%p83, %rs31, 511;
	mov.b32 	%r251, 50;
	@%p83 bra 	$L__BB0_89;
	setp.eq.s16 	%p84, %rs30, 511;
	mov.b32 	%r251, 51;
	@%p84 bra 	$L__BB0_89;
	setp.eq.s16 	%p85, %rs29, 511;
	mov.b32 	%r251, 52;
	@%p85 bra 	$L__BB0_89;
	setp.eq.s16 	%p86, %rs28, 511;
	mov.b32 	%r251, 53;
	@%p86 bra 	$L__BB0_89;
	setp.eq.s16 	%p87, %rs27, 511;
	mov.b32 	%r251, 54;
	@%p87 bra 	$L__BB0_89;
	setp.eq.s16 	%p88, %rs26, 511;
	mov.b32 	%r251, 55;
	@%p88 bra 	$L__BB0_89;
	setp.eq.s16 	%p89, %rs25, 511;
	mov.b32 	%r251, 56;
	@%p89 bra 	$L__BB0_89;
	setp.eq.s16 	%p90, %rs24, 511;
	mov.b32 	%r251, 57;
	@%p90 bra 	$L__BB0_89;
	setp.eq.s16 	%p91, %rs23, 511;
	mov.b32 	%r251, 58;
	@%p91 bra 	$L__BB0_89;
	setp.eq.s16 	%p92, %rs22, 511;
	mov.b32 	%r251, 59;
	@%p92 bra 	$L__BB0_89;
	setp.eq.s16 	%p93, %rs21, 511;
	mov.b32 	%r251, 60;
	@%p93 bra 	$L__BB0_89;
	setp.eq.s16 	%p94, %rs20, 511;
	mov.b32 	%r251, 61;
	@%p94 bra 	$L__BB0_89;
	setp.eq.s16 	%p95, %rs19, 511;
	mov.b32 	%r251, 62;
	@%p95 bra 	$L__BB0_89;
	setp.eq.s16 	%p96, %rs18, 511;
	mov.b32 	%r251, 63;
	@%p96 bra 	$L__BB0_89;
	setp.eq.s16 	%p97, %rs17, 511;
	mov.b32 	%r251, 64;
	@%p97 bra 	$L__BB0_89;
	setp.eq.s16 	%p98, %rs16, 511;
	mov.b32 	%r251, 65;
	@%p98 bra 	$L__BB0_89;
	setp.eq.s16 	%p99, %rs15, 511;
	mov.b32 	%r251, 66;
	@%p99 bra 	$L__BB0_89;
	setp.eq.s16 	%p100, %rs14, 511;
	mov.b32 	%r251, 67;
	@%p100 bra 	$L__BB0_89;
	setp.eq.s16 	%p101, %rs13, 511;
	mov.b32 	%r251, 68;
	@%p101 bra 	$L__BB0_89;
	setp.eq.s16 	%p102, %rs12, 511;
	mov.b32 	%r251, 69;
	@%p102 bra 	$L__BB0_89;
	setp.eq.s16 	%p103, %rs11, 511;
	mov.b32 	%r251, 70;
	@%p103 bra 	$L__BB0_89;
	setp.eq.s16 	%p104, %rs10, 511;
	mov.b32 	%r251, 71;
	@%p104 bra 	$L__BB0_89;
	setp.eq.s16 	%p105, %rs9, 511;
	mov.b32 	%r251, 72;
	@%p105 bra 	$L__BB0_89;
	setp.eq.s16 	%p106, %rs8, 511;
	mov.b32 	%r251, 73;
	@%p106 bra 	$L__BB0_89;
	setp.eq.s16 	%p107, %rs7, 511;
	mov.b32 	%r251, 74;
	@%p107 bra 	$L__BB0_89;
	setp.eq.s16 	%p108, %rs6, 511;
	mov.b32 	%r251, 75;
	@%p108 bra 	$L__BB0_89;
	setp.eq.s16 	%p109, %rs5, 511;
	mov.b32 	%r251, 76;
	@%p109 bra 	$L__BB0_89;
	setp.eq.s16 	%p110, %rs4, 511;
	mov.b32 	%r251, 77;
	@%p110 bra 	$L__BB0_89;
	setp.eq.s16 	%p111, %rs3, 511;
	mov.b32 	%r251, 78;
	@%p111 bra 	$L__BB0_89;
	setp.eq.s16 	%p112, %rs2, 511;
	mov.b32 	%r251, 79;
	@%p112 bra 	$L__BB0_89;
	setp.eq.s16 	%p113, %rs1, 511;
	mov.b32 	%r251, 80;
	@%p113 bra 	$L__BB0_89;
	atom.relaxed.global.cas.b32 	%r124, [d_solution_found], 0, 1;
	setp.ne.s32 	%p114, %r124, 0;
	@%p114 bra 	$L__BB0_244;
	ld.param.u64 	%rd83, [_Z14DfsSolveKernelPK5BoardiPS__param_2];
	cvta.to.global.u64 	%rd30, %rd83;
	st.global.u16 	[%rd30], %rs81;
	st.global.u16 	[%rd30+2], %rs80;
	st.global.u16 	[%rd30+4], %rs79;
	st.global.u16 	[%rd30+6], %rs78;
	st.global.u16 	[%rd30+8], %rs77;
	st.global.u16 	[%rd30+10], %rs76;
	st.global.u16 	[%rd30+12], %rs75;
	st.global.u16 	[%rd30+14], %rs74;
	st.global.u16 	[%rd30+16], %rs73;
	st.global.u16 	[%rd30+18], %rs72;
	st.global.u16 	[%rd30+20], %rs71;
	st.global.u16 	[%rd30+22], %rs70;
	st.global.u16 	[%rd30+24], %rs69;
	st.global.u16 	[%rd30+26], %rs68;
	st.global.u16 	[%rd30+28], %rs67;
	st.global.u16 	[%rd30+30], %rs66;
	st.global.u16 	[%rd30+32], %rs65;
	st.global.u16 	[%rd30+34], %rs64;
	st.global.u16 	[%rd30+36], %rs63;
	st.global.u16 	[%rd30+38], %rs62;
	st.global.u16 	[%rd30+40], %rs61;
	st.global.u16 	[%rd30+42], %rs60;
	st.global.u16 	[%rd30+44], %rs59;
	st.global.u16 	[%rd30+46], %rs58;
	st.global.u16 	[%rd30+48], %rs57;
	st.global.u16 	[%rd30+50], %rs56;
	st.global.u16 	[%rd30+52], %rs55;
	st.global.u16 	[%rd30+54], %rs54;
	st.global.u16 	[%rd30+56], %rs53;
	st.global.u16 	[%rd30+58], %rs52;
	st.global.u16 	[%rd30+60], %rs51;
	st.global.u16 	[%rd30+62], %rs50;
	st.global.u16 	[%rd30+64], %rs49;
	st.global.u16 	[%rd30+66], %rs48;
	st.global.u16 	[%rd30+68], %rs47;
	st.global.u16 	[%rd30+70], %rs46;
	st.global.u16 	[%rd30+72], %rs45;
	st.global.u16 	[%rd30+74], %rs44;
	st.global.u16 	[%rd30+76], %rs43;
	st.global.u16 	[%rd30+78], %rs42;
	st.global.u16 	[%rd30+80], %rs41;
	st.global.u16 	[%rd30+82], %rs40;
	st.global.u16 	[%rd30+84], %rs39;
	st.global.u16 	[%rd30+86], %rs38;
	st.global.u16 	[%rd30+88], %rs37;
	st.global.u16 	[%rd30+90], %rs36;
	st.global.u16 	[%rd30+92], %rs35;
	st.global.u16 	[%rd30+94], %rs34;
	st.global.u16 	[%rd30+96], %rs33;
	st.global.u16 	[%rd30+98], %rs32;
	st.global.u16 	[%rd30+100], %rs31;
	st.global.u16 	[%rd30+102], %rs30;
	st.global.u16 	[%rd30+104], %rs29;
	st.global.u16 	[%rd30+106], %rs28;
	st.global.u16 	[%rd30+108], %rs27;
	st.global.u16 	[%rd30+110], %rs26;
	st.global.u16 	[%rd30+112], %rs25;
	st.global.u16 	[%rd30+114], %rs24;
	st.global.u16 	[%rd30+116], %rs23;
	st.global.u16 	[%rd30+118], %rs22;
	st.global.u16 	[%rd30+120], %rs21;
	st.global.u16 	[%rd30+122], %rs20;
	st.global.u16 	[%rd30+124], %rs19;
	st.global.u16 	[%rd30+126], %rs18;
	st.global.u16 	[%rd30+128], %rs17;
	st.global.u16 	[%rd30+130], %rs16;
	st.global.u16 	[%rd30+132], %rs15;
	st.global.u16 	[%rd30+134], %rs14;
	st.global.u16 	[%rd30+136], %rs13;
	st.global.u16 	[%rd30+138], %rs12;
	st.global.u16 	[%rd30+140], %rs11;
	st.global.u16 	[%rd30+142], %rs10;
	st.global.u16 	[%rd30+144], %rs9;
	st.global.u16 	[%rd30+146], %rs8;
	st.global.u16 	[%rd30+148], %rs7;
	st.global.u16 	[%rd30+150], %rs6;
	st.global.u16 	[%rd30+152], %rs5;
	st.global.u16 	[%rd30+154], %rs4;
	st.global.u16 	[%rd30+156], %rs3;
	st.global.u16 	[%rd30+158], %rs2;
	st.global.u16 	[%rd30+160], %rs1;
	bra.uni 	$L__BB0_244;
$L__BB0_89:
	mov.u32 	%r5, %r251;
	atom.global.or.b32 	%r125, [d_solution_found], 0;
	setp.ne.s32 	%p115, %r125, 0;
	@%p115 bra 	$L__BB0_244;
	mul.wide.s32 	%rd31, %r5, 2;
	add.s64 	%rd5, %rd3, %rd31;
	ld.local.u16 	%rs82, [%rd5];
	setp.ne.s16 	%p116, %rs82, 0;
	@%p116 bra 	$L__BB0_92;
	add.s64 	%rd79, %rd1, %rd31;
	mov.b16 	%rs553, 511;
	st.local.u16 	[%rd79], %rs553;
	add.s64 	%rd80, %rd4, %rd31;
	ld.local.u16 	%rs554, [%rd80];
	st.local.u16 	[%rd5], %rs554;
	mul.wide.s32 	%rd81, %r5, 4;
	add.s64 	%rd82, %rd2, %rd81;
	ld.local.u32 	%r251, [%rd82];
	bra.uni 	$L__BB0_243;
$L__BB0_92:
	cvt.u32.u16 	%r126, %rs82;
	brev.b32 	%r127, %r126;
	bfind.shiftamt.u32 	%r7, %r127;
	setp.ne.s32 	%p117, %r7, -1;
	@%p117 bra 	$L__BB0_235;
	add.s64 	%rd74, %rd4, %rd31;
	ld.local.u16 	%rs551, [%rd74];
	st.local.u16 	[%rd5], %rs551;
	add.s64 	%rd75, %rd1, %rd31;
	mov.b16 	%rs552, 511;
	st.local.u16 	[%rd75], %rs552;
	mul.wide.s32 	%rd76, %r5, 4;
	add.s64 	%rd77, %rd2, %rd76;
	ld.local.u32 	%r251, [%rd77];
	bra.uni 	$L__BB0_243;
$L__BB0_94:
	add.s32 	%r11, %r9, 9;
	setp.eq.s32 	%p123, %r11, %r5;
	@%p123 bra 	$L__BB0_96;
	mul.wide.u32 	%rd36, %r11, 2;
	add.s64 	%rd37, %rd1, %rd36;
	ld.local.u16 	%rs345, [%rd37];
	setp.eq.s16 	%p124, %rs345, 511;
	not.b16 	%rs346, %rs345;
	selp.b16 	%rs347, -1, %rs346, %p124;
	and.b16  	%rs572, %rs347, %rs572;
$L__BB0_96:
	add.s32 	%r134, %r10, 1;
	setp.eq.s32 	%p125, %r134, %r5;
	@%p125 bra 	$L__BB0_98;
	ld.local.u16 	%rs348, [%rd8+2];
	setp.eq.s16 	%p126, %rs348, 511;
	not.b16 	%rs349, %rs348;
	selp.b16 	%rs350, -1, %rs349, %p126;
	and.b16  	%rs572, %rs350, %rs572;
$L__BB0_98:
	setp.eq.s16 	%p127, %rs572, 0;
	@%p127 bra 	$L__BB0_240;
	add.s32 	%r12, %r9, 18;
	setp.eq.s32 	%p128, %r12, %r5;
	@%p128 bra 	$L__BB0_101;
	mul.wide.u32 	%rd38, %r12, 2;
	add.s64 	%rd39, %rd1, %rd38;
	ld.local.u16 	%rs351, [%rd39];
	setp.eq.s16 	%p129, %rs351, 511;
	not.b16 	%rs352, %rs351;
	selp.b16 	%rs353, -1, %rs352, %p129;
	and.b16  	%rs572, %rs353, %rs572;
$L__BB0_101:
	add.s32 	%r135, %r10, 2;
	setp.eq.s32 	%p130, %r135, %r5;
	@%p130 bra 	$L__BB0_103;
	ld.local.u16 	%rs354, [%rd8+4];
	setp.eq.s16 	%p131, %rs354, 511;
	not.b16 	%rs355, %rs354;
	selp.b16 	%rs356, -1, %rs355, %p131;
	and.b16  	%rs572, %rs356, %rs572;
$L__BB0_103:
	setp.eq.s16 	%p132, %rs572, 0;
	@%p132 bra 	$L__BB0_240;
	add.s32 	%r13, %r9, 27;
	setp.eq.s32 	%p133, %r13, %r5;
	@%p133 bra 	$L__BB0_106;
	mul.wide.u32 	%rd40, %r13, 2;
	add.s64 	%rd41, %rd1, %rd40;
	ld.local.u16 	%rs357, [%rd41];
	setp.eq.s16 	%p134, %rs357, 511;
	not.b16 	%rs358, %rs357;
	selp.b16 	%rs359, -1, %rs358, %p134;
	and.b16  	%rs572, %rs359, %rs572;
$L__BB0_106:
	add.s32 	%r136, %r10, 3;
	setp.eq.s32 	%p135, %r136, %r5;
	@%p135 bra 	$L__BB0_108;
	ld.local.u16 	%rs360, [%rd8+6];
	setp.eq.s16 	%p136, %rs360, 511;
	not.b16 	%rs361, %rs360;
	selp.b16 	%rs362, -1, %rs361, %p136;
	and.b16  	%rs572, %rs362, %rs572;
$L__BB0_108:
	setp.eq.s16 	%p137, %rs572, 0;
	@%p137 bra 	$L__BB0_240;
	add.s32 	%r14, %r9, 36;
	setp.eq.s32 	%p138, %r14, %r5;
	@%p138 bra 	$L__BB0_111;
	mul.wide.u32 	%rd42, %r14, 2;
	add.s64 	%rd43, %rd1, %rd42;
	ld.local.u16 	%rs363, [%rd43];
	setp.eq.s16 	%p139, %rs363, 511;
	not.b16 	%rs364, %rs363;
	selp.b16 	%rs365, -1, %rs364, %p139;
	and.b16  	%rs572, %rs365, %rs572;
$L__BB0_111:
	add.s32 	%r137, %r10, 4;
	setp.eq.s32 	%p140, %r137, %r5;
	@%p140 bra 	$L__BB0_113;
	ld.local.u16 	%rs366, [%rd8+8];
	setp.eq.s16 	%p141, %rs366, 511;
	not.b16 	%rs367, %rs366;
	selp.b16 	%rs368, -1, %rs367, %p141;
	and.b16  	%rs572, %rs368, %rs572;
$L__BB0_113:
	setp.eq.s16 	%p142, %rs572, 0;
	@%p142 bra 	$L__BB0_240;
	add.s32 	%r15, %r9, 45;
	setp.eq.s32 	%p143, %r15, %r5;
	@%p143 bra 	$L__BB0_116;
	mul.wide.u32 	%rd44, %r15, 2;
	add.s64 	%rd45, %rd1, %rd44;
	ld.local.u16 	%rs369, [%rd45];
	setp.eq.s16 	%p144, %rs369, 511;
	not.b16 	%rs370, %rs369;
	selp.b16 	%rs371, -1, %rs370, %p144;
	and.b16  	%rs572, %rs371, %rs572;
$L__BB0_116:
	add.s32 	%r138, %r10, 5;
	setp.eq.s32 	%p145, %r138, %r5;
	@%p145 bra 	$L__BB0_118;
	ld.local.u16 	%rs372, [%rd8+10];
	setp.eq.s16 	%p146, %rs372, 511;
	not.b16 	%rs373, %rs372;
	selp.b16 	%rs374, -1, %rs373, %p146;
	and.b16  	%rs572, %rs374, %rs572;
$L__BB0_118:
	setp.eq.s16 	%p147, %rs572, 0;
	@%p147 bra 	$L__BB0_240;
	add.s32 	%r16, %r9, 54;
	setp.eq.s32 	%p148, %r16, %r5;
	@%p148 bra 	$L__BB0_121;
	mul.wide.u32 	%rd46, %r16, 2;
	add.s64 	%rd47, %rd1, %rd46;
	ld.local.u16 	%rs375, [%rd47];
	setp.eq.s16 	%p149, %rs375, 511;
	not.b16 	%rs376, %rs375;
	selp.b16 	%rs377, -1, %rs376, %p149;
	and.b16  	%rs572, %rs377, %rs572;
$L__BB0_121:
	add.s32 	%r139, %r10, 6;
	setp.eq.s32 	%p150, %r139, %r5;
	@%p150 bra 	$L__BB0_123;
	ld.local.u16 	%rs378, [%rd8+12];
	setp.eq.s16 	%p151, %rs378, 511;
	not.b16 	%rs379, %rs378;
	selp.b16 	%rs380, -1, %rs379, %p151;
	and.b16  	%rs572, %rs380, %rs572;
$L__BB0_123:
	setp.eq.s16 	%p152, %rs572, 0;
	@%p152 bra 	$L__BB0_240;
	add.s32 	%r17, %r9, 63;
	setp.eq.s32 	%p153, %r17, %r5;
	@%p153 bra 	$L__BB0_126;
	mul.wide.u32 	%rd48, %r17, 2;
	add.s64 	%rd49, %rd1, %rd48;
	ld.local.u16 	%rs381, [%rd49];
	setp.eq.s16 	%p154, %rs381, 511;
	not.b16 	%rs382, %rs381;
	selp.b16 	%rs383, -1, %rs382, %p154;
	and.b16  	%rs572, %rs383, %rs572;
$L__BB0_126:
	add.s32 	%r140, %r10, 7;
	setp.eq.s32 	%p155, %r140, %r5;
	@%p155 bra 	$L__BB0_128;
	ld.local.u16 	%rs384, [%rd8+14];
	setp.eq.s16 	%p156, %rs384, 511;
	not.b16 	%rs385, %rs384;
	selp.b16 	%rs386, -1, %rs385, %p156;
	and.b16  	%rs572, %rs386, %rs572;
$L__BB0_128:
	setp.eq.s16 	%p157, %rs572, 0;
	@%p157 bra 	$L__BB0_240;
	add.s32 	%r18, %r9, 72;
	setp.eq.s32 	%p158, %r18, %r5;
	@%p158 bra 	$L__BB0_131;
	mul.wide.u32 	%rd50, %r18, 2;
	add.s64 	%rd51, %rd1, %rd50;
	ld.local.u16 	%rs387, [%rd51];
	setp.eq.s16 	%p159, %rs387, 511;
	not.b16 	%rs388, %rs387;
	selp.b16 	%rs389, -1, %rs388, %p159;
	and.b16  	%rs572, %rs389, %rs572;
$L__BB0_131:
	add.s32 	%r141, %r10, 8;
	setp.eq.s32 	%p160, %r141, %r5;
	@%p160 bra 	$L__BB0_133;
	ld.local.u16 	%rs390, [%rd8+16];
	setp.eq.s16 	%p161, %rs390, 511;
	not.b16 	%rs391, %rs390;
	selp.b16 	%rs392, -1, %rs391, %p161;
	and.b16  	%rs572, %rs392, %rs572;
$L__BB0_133:
	setp.eq.s16 	%p162, %rs572, 0;
	@%p162 bra 	$L__BB0_240;
	cvt.u16.u32 	%rs393, %r9;
	mul.lo.s16 	%rs394, %rs393, 86;
	shr.u16 	%rs395, %rs394, 15;
	shr.u16 	%rs396, %rs394, 8;
	add.s16 	%rs397, %rs396, %rs395;
	mul.lo.s16 	%rs398, %rs397, 3;
	sub.s16 	%rs399, %rs393, %rs398;
	cvt.u32.u16 	%r142, %rs399;
	cvt.s32.s8 	%r143, %r142;
	sub.s32 	%r144, %r9, %r143;
	mul.hi.s32 	%r145, %r5, 1272582903;
	shr.u32 	%r146, %r145, 31;
	shr.s32 	%r147, %r145, 3;
	add.s32 	%r148, %r147, %r146;
	mad.lo.s32 	%r19, %r148, 27, %r144;
	setp.eq.s32 	%p163, %r19, %r5;
	mul.wide.s32 	%rd52, %r19, 2;
	add.s64 	%rd7, %rd1, %rd52;
	@%p163 bra 	$L__BB0_136;
	ld.local.u16 	%rs400, [%rd7];
	setp.eq.s16 	%p164, %rs400, 511;
	not.b16 	%rs401, %rs400;
	selp.b16 	%rs402, -1, %rs401, %p164;
	and.b16  	%rs572, %rs402, %rs572;
	setp.eq.s16 	%p165, %rs572, 0;
	@%p165 bra 	$L__BB0_240;
$L__BB0_136:
	add.s32 	%r149, %r19, 1;
	setp.eq.s32 	%p166, %r149, %r5;
	@%p166 bra 	$L__BB0_138;
	ld.local.u16 	%rs403, [%rd7+2];
	setp.eq.s16 	%p167, %rs403, 511;
	not.b16 	%rs404, %rs403;
	selp.b16 	%rs405, -1, %rs404, %p167;
	and.b16  	%rs572, %rs405, %rs572;
	setp.eq.s16 	%p168, %rs572, 0;
	@%p168 bra 	$L__BB0_240;
$L__BB0_138:
	add.s32 	%r150, %r19, 2;
	setp.eq.s32 	%p169, %r150, %r5;
	@%p169 bra 	$L__BB0_140;
	ld.local.u16 	%rs406, [%rd7+4];
	setp.eq.s16 	%p170, %rs406, 511;
	not.b16 	%rs407, %rs406;
	selp.b16 	%rs408, -1, %rs407, %p170;
	and.b16  	%rs572, %rs408, %rs572;
	setp.eq.s16 	%p171, %rs572, 0;
	@%p171 bra 	$L__BB0_240;
$L__BB0_140:
	add.s32 	%r151, %r19, 9;
	setp.eq.s32 	%p172, %r151, %r5;
	@%p172 bra 	$L__BB0_142;
	ld.local.u16 	%rs409, [%rd7+18];
	setp.eq.s16 	%p173, %rs409, 511;
	not.b16 	%rs410, %rs409;
	selp.b16 	%rs411, -1, %rs410, %p173;
	and.b16  	%rs572, %rs411, %rs572;
	setp.eq.s16 	%p174, %rs572, 0;
	@%p174 bra 	$L__BB0_240;
$L__BB0_142:
	add.s32 	%r152, %r19, 10;
	setp.eq.s32 	%p175, %r152, %r5;
	@%p175 bra 	$L__BB0_144;
	ld.local.u16 	%rs412, [%rd7+20];
	setp.eq.s16 	%p176, %rs412, 511;
	not.b16 	%rs413, %rs412;
	selp.b16 	%rs414, -1, %rs413, %p176;
	and.b16  	%rs572, %rs414, %rs572;
	setp.eq.s16 	%p177, %rs572, 0;
	@%p177 bra 	$L__BB0_240;
$L__BB0_144:
	add.s32 	%r153, %r19, 11;
	setp.eq.s32 	%p178, %r153, %r5;
	@%p178 bra 	$L__BB0_146;
	ld.local.u16 	%rs415, [%rd7+22];
	setp.eq.s16 	%p179, %rs415, 511;
	not.b16 	%rs416, %rs415;
	selp.b16 	%rs417, -1, %rs416, %p179;
	and.b16  	%rs572, %rs417, %rs572;
	setp.eq.s16 	%p180, %rs572, 0;
	@%p180 bra 	$L__BB0_240;
$L__BB0_146:
	add.s32 	%r154, %r19, 18;
	setp.eq.s32 	%p181, %r154, %r5;
	@%p181 bra 	$L__BB0_148;
	ld.local.u16 	%rs418, [%rd7+36];
	setp.eq.s16 	%p182, %rs418, 511;
	not.b16 	%rs419, %rs418;
	selp.b16 	%rs420, -1, %rs419, %p182;
	and.b16  	%rs572, %rs420, %rs572;
	setp.eq.s16 	%p183, %rs572, 0;
	@%p183 bra 	$L__BB0_240;
$L__BB0_148:
	add.s32 	%r155, %r19, 19;
	setp.eq.s32 	%p184, %r155, %r5;
	@%p184 bra 	$L__BB0_150;
	ld.local.u16 	%rs421, [%rd7+38];
	setp.eq.s16 	%p185, %rs421, 511;
	not.b16 	%rs422, %rs421;
	selp.b16 	%rs423, -1, %rs422, %p185;
	and.b16  	%rs572, %rs423, %rs572;
	setp.eq.s16 	%p186, %rs572, 0;
	@%p186 bra 	$L__BB0_240;
$L__BB0_150:
	add.s32 	%r156, %r19, 20;
	setp.eq.s32 	%p187, %r156, %r5;
	@%p187 bra 	$L__BB0_152;
	ld.local.u16 	%rs424, [%rd7+40];
	setp.eq.s16 	%p188, %rs424, 511;
	not.b16 	%rs425, %rs424;
	selp.b16 	%rs426, -1, %rs425, %p188;
	and.b16  	%rs427, %rs426, %rs572;
	setp.ne.s16 	%p189, %rs427, 0;
	@%p189 bra 	$L__BB0_152;
	bra.uni 	$L__BB0_240;
$L__BB0_152:
	ld.local.u16 	%rs136, [%rd1];
	setp.eq.s16 	%p190, %rs136, 511;
	mov.b32 	%r251, 0;
	@%p190 bra 	$L__BB0_241;
	ld.local.u16 	%rs137, [%rd1+2];
	setp.eq.s16 	%p191, %rs137, 511;
	mov.b32 	%r251, 1;
	@%p191 bra 	$L__BB0_241;
	ld.local.u16 	%rs138, [%rd1+4];
	setp.eq.s16 	%p192, %rs138, 511;
	mov.b32 	%r251, 2;
	@%p192 bra 	$L__BB0_241;
	ld.local.u16 	%rs139, [%rd1+6];
	setp.eq.s16 	%p193, %rs139, 511;
	mov.b32 	%r251, 3;
	@%p193 bra 	$L__BB0_241;
	ld.local.u16 	%rs140, [%rd1+8];
	setp.eq.s16 	%p194, %rs140, 511;
	mov.b32 	%r251, 4;
	@%p194 bra 	$L__BB0_241;
	ld.local.u16 	%rs141, [%rd1+10];
	setp.eq.s16 	%p195, %rs141, 511;
	mov.b32 	%r251, 5;
	@%p195 bra 	$L__BB0_241;
	ld.local.u16 	%rs142, [%rd1+12];
	setp.eq.s16 	%p196, %rs142, 511;
	mov.b32 	%r251, 6;
	@%p196 bra 	$L__BB0_241;
	ld.local.u16 	%rs143, [%rd1+14];
	setp.eq.s16 	%p197, %rs143, 511;
	mov.b32 	%r251, 7;
	@%p197 bra 	$L__BB0_241;
	ld.local.u16 	%rs144, [%rd1+16];
	setp.eq.s16 	%p198, %rs144, 511;
	mov.b32 	%r251, 8;
	@%p198 bra 	$L__BB0_241;
	ld.local.u16 	%rs145, [%rd1+18];
	setp.eq.s16 	%p199, %rs145, 511;
	mov.b32 	%r251, 9;
	@%p199 bra 	$L__BB0_241;
	ld.local.u16 	%rs146, [%rd1+20];
	setp.eq.s16 	%p200, %rs146, 511;
	mov.b32 	%r251, 10;
	@%p200 bra 	$L__BB0_241;
	ld.local.u16 	%rs147, [%rd1+22];
	setp.eq.s16 	%p201, %rs147, 511;
	mov.b32 	%r251, 11;
	@%p201 bra 	$L__BB0_241;
	ld.local.u16 	%rs148, [%rd1+24];
	setp.eq.s16 	%p202, %rs148, 511;
	mov.b32 	%r251, 12;
	@%p202 bra 	$L__BB0_241;
	ld.local.u16 	%rs149, [%rd1+26];
	setp.eq.s16 	%p203, %rs149, 511;
	mov.b32 	%r251, 13;
	@%p203 bra 	$L__BB0_241;
	ld.local.u16 	%rs150, [%rd1+28];
	setp.eq.s16 	%p204, %rs150, 511;
	mov.b32 	%r251, 14;
	@%p204 bra 	$L__BB0_241;
	ld.local.u16 	%rs151, [%rd1+30];
	setp.eq.s16 	%p205, %rs151, 511;
	mov.b32 	%r251, 15;
	@%p205 bra 	$L__BB0_241;
	ld.local.u16 	%rs152, [%rd1+32];
	setp.eq.s16 	%p206, %rs152, 511;
	mov.b32 	%r251, 16;
	@%p206 bra 	$L__BB0_241;
	ld.local.u16 	%rs153, [%rd1+34];
	setp.eq.s16 	%p207, %rs153, 511;
	mov.b32 	%r251, 17;
	@%p207 bra 	$L__BB0_241;
	ld.local.u16 	%rs154, [%rd1+36];
	setp.eq.s16 	%p208, %rs154, 511;
	mov.b32 	%r251, 18;
	@%p208 bra 	$L__BB0_241;
	ld.local.u16 	%rs155, [%rd1+38];
	setp.eq.s16 	%p209, %rs155, 511;
	mov.b32 	%r251, 19;
	@%p209 bra 	$L__BB0_241;
	ld.local.u16 	%rs156, [%rd1+40];
	setp.eq.s16 	%p210, %rs156, 511;
	mov.b32 	%r251, 20;
	@%p210 bra 	$L__BB0_241;
	ld.local.u16 	%rs157, [%rd1+42];
	setp.eq.s16 	%p211, %rs157, 511;
	mov.b32 	%r251, 21;
	@%p211 bra 	$L__BB0_241;
	ld.local.u16 	%rs158, [%rd1+44];
	setp.eq.s16 	%p212, %rs158, 511;
	mov.b32 	%r251, 22;
	@%p212 bra 	$L__BB0_241;
	ld.local.u16 	%rs159, [%rd1+46];
	setp.eq.s16 	%p213, %rs159, 511;
	mov.b32 	%r251, 23;
	@%p213 bra 	$L__BB0_241;
	ld.local.u16 	%rs160, [%rd1+48];
	setp.eq.s16 	%p214, %rs160, 511;
	mov.b32 	%r251, 24;
	@%p214 bra 	$L__BB0_241;
	ld.local.u16 	%rs161, [%rd1+50];
	setp.eq.s16 	%p215, %rs161, 511;
	mov.b32 	%r251, 25;
	@%p215 bra 	$L__BB0_241;
	ld.local.u16 	%rs162, [%rd1+52];
	setp.eq.s16 	%p216, %rs162, 511;
	mov.b32 	%r251, 26;
	@%p216 bra 	$L__BB0_241;
	ld.local.u16 	%rs163, [%rd1+54];
	setp.eq.s16 	%p217, %rs163, 511;
	mov.b32 	%r251, 27;
	@%p217 bra 	$L__BB0_241;
	ld.local.u16 	%rs164, [%rd1+56];
	setp.eq.s16 	%p218, %rs164, 511;
	mov.b32 	%r251, 28;
	@%p218 bra 	$L__BB0_241;
	ld.local.u16 	%rs165, [%rd1+58];
	setp.eq.s16 	%p219, %rs165, 511;
	mov.b32 	%r251, 29;
	@%p219 bra 	$L__BB0_241;
	ld.local.u16 	%rs166, [%rd1+60];
	setp.eq.s16 	%p220, %rs166, 511;
	mov.b32 	%r251, 30;
	@%p220 bra 	$L__BB0_241;
	ld.local.u16 	%rs167, [%rd1+62];
	setp.eq.s16 	%p221, %rs167, 511;
	mov.b32 	%r251, 31;
	@%p221 bra 	$L__BB0_241;
	ld.local.u16 	%rs168, [%rd1+64];
	setp.eq.s16 	%p222, %rs168, 511;
	mov.b32 	%r251, 32;
	@%p222 bra 	$L__BB0_241;
	ld.local.u16 	%rs169, [%rd1+66];
	setp.eq.s16 	%p223, %rs169, 511;
	mov.b32 	%r251, 33;
	@%p223 bra 	$L__BB0_241;
	ld.local.u16 	%rs170, [%rd1+68];
	setp.eq.s16 	%p224, %rs170, 511;
	mov.b32 	%r251, 34;
	@%p224 bra 	$L__BB0_241;
	ld.local.u16 	%rs171, [%rd1+70];
	setp.eq.s16 	%p225, %rs171, 511;
	mov.b32 	%r251, 35;
	@%p225 bra 	$L__BB0_241;
	ld.local.u16 	%rs172, [%rd1+72];
	setp.eq.s16 	%p226, %rs172, 511;
	mov.b32 	%r251, 36;
	@%p226 bra 	$L__BB0_241;
	ld.local.u16 	%rs173, [%rd1+74];
	setp.eq.s16 	%p227, %rs173, 511;
	mov.b32 	%r251, 37;
	@%p227 bra 	$L__BB0_241;
	ld.local.u16 	%rs174, [%rd1+76];
	setp.eq.s16 	%p228, %rs174, 511;
	mov.b32 	%r251, 38;
	@%p228 bra 	$L__BB0_241;
	ld.local.u16 	%rs175, [%rd1+78];
	setp.eq.s16 	%p229, %rs175, 511;
	mov.b32 	%r251, 39;
	@%p229 bra 	$L__BB0_241;
	ld.local.u16 	%rs176, [%rd1+80];
	setp.eq.s16 	%p230, %rs176, 511;
	mov.b32 	%r251, 40;
	@%p230 bra 	$L__BB0_241;
	ld.local.u16 	%rs177, [%rd1+82];
	setp.eq.s16 	%p231, %rs177, 511;
	mov.b32 	%r251, 41;
	@%p231 bra 	$L__BB0_241;
	ld.local.u16 	%rs178, [%rd1+84];
	setp.eq.s16 	%p232, %rs178, 511;
	mov.b32 	%r251, 42;
	@%p232 bra 	$L__BB0_241;
	ld.local.u16 	%rs179, [%rd1+86];
	setp.eq.s16 	%p233, %rs179, 511;
	mov.b32 	%r251, 43;
	@%p233 bra 	$L__BB0_241;
	ld.local.u16 	%rs180, [%rd1+88];
	setp.eq.s16 	%p234, %rs180, 511;
	mov.b32 	%r251, 44;
	@%p234 bra 	$L__BB0_241;
	ld.local.u16 	%rs181, [%rd1+90];
	setp.eq.s16 	%p235, %rs181, 511;
	mov.b32 	%r251, 45;
	@%p235 bra 	$L__BB0_241;
	ld.local.u16 	%rs182, [%rd1+92];
	setp.eq.s16 	%p236, %rs182, 511;
	mov.b32 	%r251, 46;
	@%p236 bra 	$L__BB0_241;
	ld.local.u16 	%rs183, [%rd1+94];
	setp.eq.s16 	%p237, %rs183, 511;
	mov.b32 	%r251, 47;
	@%p237 bra 	$L__BB0_241;
	ld.local.u16 	%rs184, [%rd1+96];
	setp.eq.s16 	%p238, %rs184, 511;
	mov.b32 	%r251, 48;
	@%p238 bra 	$L__BB0_241;
	ld.local.u16 	%rs185, [%rd1+98];
	setp.eq.s16 	%p239, %rs185, 511;
	mov.b32 	%r251, 49;
	@%p239 bra 	$L__BB0_241;
	ld.local.u16 	%rs186, [%rd1+100];
	setp.eq.s16 	%p240, %rs186, 511;
	mov.b32 	%r251, 50;
	@%p240 bra 	$L__BB0_241;
	ld.local.u16 	%rs187, [%rd1+102];
	setp.eq.s16 	%p241, %rs187, 511;
	mov.b32 	%r251, 51;
	@%p241 bra 	$L__BB0_241;
	ld.local.u16 	%rs188, [%rd1+104];
	setp.eq.s16 	%p242, %rs188, 511;
	mov.b32 	%r251, 52;
	@%p242 bra 	$L__BB0_241;
	ld.local.u16 	%rs189, [%rd1+106];
	setp.eq.s16 	%p243, %rs189, 511;
	mov.b32 	%r251, 53;
	@%p243 bra 	$L__BB0_241;
	ld.local.u16 	%rs190, [%rd1+108];
	setp.eq.s16 	%p244, %rs190, 511;
	mov.b32 	%r251, 54;
	@%p244 bra 	$L__BB0_241;
	ld.local.u16 	%rs191, [%rd1+110];
	setp.eq.s16 	%p245, %rs191, 511;
	mov.b32 	%r251, 55;
	@%p245 bra 	$L__BB0_241;
	ld.local.u16 	%rs192, [%rd1+112];
	setp.eq.s16 	%p246, %rs192, 511;
	mov.b32 	%r251, 56;
	@%p246 bra 	$L__BB0_241;
	ld.local.u16 	%rs193, [%rd1+114];
	setp.eq.s16 	%p247, %rs193, 511;
	mov.b32 	%r251, 57;
	@%p247 bra 	$L__BB0_241;
	ld.local.u16 	%rs194, [%rd1+116];
	setp.eq.s16 	%p248, %rs194, 511;
	mov.b32 	%r251, 58;
	@%p248 bra 	$L__BB0_241;
	ld.local.u16 	%rs195, [%rd1+118];
	setp.eq.s16 	%p249, %rs195, 511;
	mov.b32 	%r251, 59;
	@%p249 bra 	$L__BB0_241;
	ld.local.u16 	%rs196, [%rd1+120];
	setp.eq.s16 	%p250, %rs196, 511;
	mov.b32 	%r251, 60;
	@%p250 bra 	$L__BB0_241;
	ld.local.u16 	%rs197, [%rd1+122];
	setp.eq.s16 	%p251, %rs197, 511;
	mov.b32 	%r251, 61;
	@%p251 bra 	$L__BB0_241;
	ld.local.u16 	%rs198, [%rd1+124];
	setp.eq.s16 	%p252, %rs198, 511;
	mov.b32 	%r251, 62;
	@%p252 bra 	$L__BB0_241;
	ld.local.u16 	%rs199, [%rd1+126];
	setp.eq.s16 	%p253, %rs199, 511;
	mov.b32 	%r251, 63;
	@%p253 bra 	$L__BB0_241;
	ld.local.u16 	%rs200, [%rd1+128];
	setp.eq.s16 	%p254, %rs200, 511;
	mov.b32 	%r251, 64;
	@%p254 bra 	$L__BB0_241;
	ld.local.u16 	%rs201, [%rd1+130];
	setp.eq.s16 	%p255, %rs201, 511;
	mov.b32 	%r251, 65;
	@%p255 bra 	$L__BB0_241;
	ld.local.u16 	%rs202, [%rd1+132];
	setp.eq.s16 	%p256, %rs202, 511;
	mov.b32 	%r251, 66;
	@%p256 bra 	$L__BB0_241;
	ld.local.u16 	%rs203, [%rd1+134];
	setp.eq.s16 	%p257, %rs203, 511;
	mov.b32 	%r251, 67;
	@%p257 bra 	$L__BB0_241;
	ld.local.u16 	%rs204, [%rd1+136];
	setp.eq.s16 	%p258, %rs204, 511;
	mov.b32 	%r251, 68;
	@%p258 bra 	$L__BB0_241;
	ld.local.u16 	%rs205, [%rd1+138];
	setp.eq.s16 	%p259, %rs205, 511;
	mov.b32 	%r251, 69;
	@%p259 bra 	$L__BB0_241;
	ld.local.u16 	%rs206, [%rd1+140];
	setp.eq.s16 	%p260, %rs206, 511;
	mov.b32 	%r251, 70;
	@%p260 bra 	$L__BB0_241;
	ld.local.u16 	%rs207, [%rd1+142];
	setp.eq.s16 	%p261, %rs207, 511;
	mov.b32 	%r251, 71;
	@%p261 bra 	$L__BB0_241;
	ld.local.u16 	%rs208, [%rd1+144];
	setp.eq.s16 	%p262, %rs208, 511;
	mov.b32 	%r251, 72;
	@%p262 bra 	$L__BB0_241;
	ld.local.u16 	%rs209, [%rd1+146];
	setp.eq.s16 	%p263, %rs209, 511;
	mov.b32 	%r251, 73;
	@%p263 bra 	$L__BB0_241;
	ld.local.u16 	%rs210, [%rd1+148];
	setp.eq.s16 	%p264, %rs210, 511;
	mov.b32 	%r251, 74;
	@%p264 bra 	$L__BB0_241;
	ld.local.u16 	%rs211, [%rd1+150];
	setp.eq.s16 	%p265, %rs211, 511;
	mov.b32 	%r251, 75;
	@%p265 bra 	$L__BB0_241;
	ld.local.u16 	%rs212, [%rd1+152];
	setp.eq.s16 	%p266, %rs212, 511;
	mov.b32 	%r251, 76;
	@%p266 bra 	$L__BB0_241;
	ld.local.u16 	%rs213, [%rd1+154];
	setp.eq.s16 	%p267, %rs213, 511;
	mov.b32 	%r251, 77;
	@%p267 bra 	$L__BB0_241;
	ld.local.u16 	%rs214, [%rd1+156];
	setp.eq.s16 	%p268, %rs214, 511;
	mov.b32 	%r251, 78;
	@%p268 bra 	$L__BB0_241;
	ld.local.u16 	%rs215, [%rd1+158];
	setp.eq.s16 	%p269, %rs215, 511;
	mov.b32 	%r251, 79;
	@%p269 bra 	$L__BB0_241;
	ld.local.u16 	%rs216, [%rd1+160];
	setp.eq.s16 	%p270, %rs216, 511;
	mov.b32 	%r251, 80;
	@%p270 bra 	$L__BB0_241;
	atom.relaxed.global.cas.b32 	%r238, [d_solution_found], 0, 1;
	setp.ne.s32 	%p271, %r238, 0;
	@%p271 bra 	$L__BB0_244;
	ld.param.u64 	%rd84, [_Z14DfsSolveKernelPK5BoardiPS__param_2];
	cvta.to.global.u64 	%rd53, %rd84;
	st.global.u16 	[%rd53], %rs136;
	st.global.u16 	[%rd53+2], %rs137;
	st.global.u16 	[%rd53+4], %rs138;
	st.global.u16 	[%rd53+6], %rs139;
	st.global.u16 	[%rd53+8], %rs140;
	st.global.u16 	[%rd53+10], %rs141;
	st.global.u16 	[%rd53+12], %rs142;
	st.global.u16 	[%rd53+14], %rs143;
	st.global.u16 	[%rd53+16], %rs144;
	st.global.u16 	[%rd53+18], %rs145;
	st.global.u16 	[%rd53+20], %rs146;
	st.global.u16 	[%rd53+22], %rs147;
	st.global.u16 	[%rd53+24], %rs148;
	st.global.u16 	[%rd53+26], %rs149;
	st.global.u16 	[%rd53+28], %rs150;
	st.global.u16 	[%rd53+30], %rs151;
	st.global.u16 	[%rd53+32], %rs152;
	st.global.u16 	[%rd53+34], %rs153;
	st.global.u16 	[%rd53+36], %rs154;
	st.global.u16 	[%rd53+38], %rs155;
	st.global.u16 	[%rd53+40], %rs156;
	st.global.u16 	[%rd53+42], %rs157;
	st.global.u16 	[%rd53+44], %rs158;
	st.global.u16 	[%rd53+46], %rs159;
	st.global.u16 	[%rd53+48], %rs160;
	st.global.u16 	[%rd53+50], %rs161;
	st.global.u16 	[%rd53+52], %rs162;
	st.global.u16 	[%rd53+54], %rs163;
	st.global.u16 	[%rd53+56], %rs164;
	st.global.u16 	[%rd53+58], %rs165;
	st.global.u16 	[%rd53+60], %rs166;
	st.global.u16 	[%rd53+62], %rs167;
	st.global.u16 	[%rd53+64], %rs168;
	st.global.u16 	[%rd53+66], %rs169;
	st.global.u16 	[%rd53+68], %rs170;
	st.global.u16 	[%rd53+70], %rs171;
	st.global.u16 	[%rd53+72], %rs172;
	st.global.u16 	[%rd53+74], %rs173;
	st.global.u16 	[%rd53+76], %rs174;
	st.global.u16 	[%rd53+78], %rs175;
	st.global.u16 	[%rd53+80], %rs176;
	st.global.u16 	[%rd53+82], %rs177;
	st.global.u16 	[%rd53+84], %rs178;
	st.global.u16 	[%rd53+86], %rs179;
	st.global.u16 	[%rd53+88], %rs180;
	st.global.u16 	[%rd53+90], %rs181;
	st.global.u16 	[%rd53+92], %rs182;
	st.global.u16 	[%rd53+94], %rs183;
	st.global.u16 	[%rd53+96], %rs184;
	st.global.u16 	[%rd53+98], %rs185;
	st.global.u16 	[%rd53+100], %rs186;
	st.global.u16 	[%rd53+102], %rs187;
	st.global.u16 	[%rd53+104], %rs188;
	st.global.u16 	[%rd53+106], %rs189;
	st.global.u16 	[%rd53+108], %rs190;
	st.global.u16 	[%rd53+110], %rs191;
	st.global.u16 	[%rd53+112], %rs192;
	st.global.u16 	[%rd53+114], %rs193;
	st.global.u16 	[%rd53+116], %rs194;
	st.global.u16 	[%rd53+118], %rs195;
	st.global.u16 	[%rd53+120], %rs196;
	st.global.u16 	[%rd53+122], %rs197;
	st.global.u16 	[%rd53+124], %rs198;
	st.global.u16 	[%rd53+126], %rs199;
	st.global.u16 	[%rd53+128], %rs200;
	st.global.u16 	[%rd53+130], %rs201;
	st.global.u16 	[%rd53+132], %rs202;
	st.global.u16 	[%rd53+134], %rs203;
	st.global.u16 	[%rd53+136], %rs204;
	st.global.u16 	[%rd53+138], %rs205;
	st.global.u16 	[%rd53+140], %rs206;
	st.global.u16 	[%rd53+142], %rs207;
	st.global.u16 	[%rd53+144], %rs208;
	st.global.u16 	[%rd53+146], %rs209;
	st.global.u16 	[%rd53+148], %rs210;
	st.global.u16 	[%rd53+150], %rs211;
	st.global.u16 	[%rd53+152], %rs212;
	st.global.u16 	[%rd53+154], %rs213;
	st.global.u16 	[%rd53+156], %rs214;
	st.global.u16 	[%rd53+158], %rs215;
	st.global.u16 	[%rd53+160], %rs216;
	bra.uni 	$L__BB0_244;
$L__BB0_235:
	mov.b32 	%r128, 1;
	shl.b32 	%r129, %r128, %r7;
	cvt.u16.u32 	%rs572, %r129;
	not.b16 	%rs337, %rs572;
	and.b16  	%rs338, %rs82, %rs337;
	st.local.u16 	[%rd5], %rs338;
	add.s64 	%rd6, %rd1, %rd31;
	st.local.u16 	[%rd6], %rs572;
	mul.hi.s32 	%r130, %r5, 954437177;
	shr.u32 	%r131, %r130, 31;
	shr.s32 	%r132, %r130, 1;
	add.s32 	%r133, %r132, %r131;
	mul.lo.s32 	%r10, %r133, 9;
	sub.s32 	%r9, %r5, %r10;
	setp.eq.s32 	%p118, %r10, 0;
	@%p118 bra 	$L__BB0_237;
	mul.wide.s32 	%rd33, %r9, 2;
	add.s64 	%rd34, %rd1, %rd33;
	ld.local.u16 	%rs339, [%rd34];
	setp.eq.s16 	%p119, %rs339, 511;
	not.b16 	%rs340, %rs339;
	selp.b16 	%rs341, -1, %rs340, %p119;
	and.b16  	%rs572, %rs341, %rs572;
$L__BB0_237:
	setp.eq.s32 	%p120, %r9, 0;
	mul.wide.s32 	%rd35, %r10, 2;
	add.s64 	%rd8, %rd1, %rd35;
	@%p120 bra 	$L__BB0_239;
	ld.local.u16 	%rs342, [%rd8];
	setp.eq.s16 	%p121, %rs342, 511;
	not.b16 	%rs343, %rs342;
	selp.b16 	%rs344, -1, %rs343, %p121;
	and.b16  	%rs572, %rs344, %rs572;
$L__BB0_239:
	setp.eq.s16 	%p122, %rs572, 0;
	@%p122 bra 	$L__BB0_240;
	bra.uni 	$L__BB0_94;
$L__BB0_240:
	mov.b16 	%rs550, 511;
	st.local.u16 	[%rd6], %rs550;
	mov.u32 	%r251, %r5;
	bra.uni 	$L__BB0_243;
$L__BB0_241:
	mul.wide.u32 	%rd54, %r251, 4;
	add.s64 	%rd55, %rd2, %rd54;
	st.local.u32 	[%rd55], %r5;
	mul.wide.u32 	%rd56, %r251, 2;
	add.s64 	%rd9, %rd4, %rd56;
	ld.local.u16 	%rs428, [%rd9];
	setp.ne.s16 	%p272, %rs428, 0;
	@%p272 bra 	$L__BB0_243;
	cvt.u16.u32 	%rs429, %r251;
	mul.lo.s16 	%rs430, %rs429, 57;
	shr.u16 	%rs431, %rs430, 9;
	mul.lo.s16 	%rs432, %rs431, 9;
	sub.s16 	%rs433, %rs429, %rs432;
	cvt.u32.u16 	%r239, %rs433;
	and.b32  	%r240, %r239, 255;
	sub.s32 	%r241, %r251, %r240;
	mul.wide.u32 	%rd57, %r240, 2;
	add.s64 	%rd58, %rd1, %rd57;
	ld.local.u16 	%rs434, [%rd58];
	not.b16 	%rs435, %rs434;
	mul.wide.s32 	%rd59, %r241, 2;
	add.s64 	%rd60, %rd1, %rd59;
	ld.local.u16 	%rs436, [%rd60];
	setp.eq.s16 	%p273, %rs434, 511;
	setp.eq.s16 	%p274, %rs436, 511;
	not.b16 	%rs437, %rs436;
	selp.b16 	%rs438, -1, %rs437, %p274;
	and.b16  	%rs439, %rs435, 511;
	selp.b16 	%rs440, 511, %rs439, %p273;
	and.b16  	%rs441, %rs440, %rs438;
	ld.local.u16 	%rs442, [%rd58+18];
	ld.local.u16 	%rs443, [%rd60+2];
	setp.eq.s16 	%p275, %rs442, 511;
	setp.eq.s16 	%p276, %rs443, 511;
	not.b16 	%rs444, %rs442;
	selp.b16 	%rs445, 511, %rs444, %p275;
	not.b16 	%rs446, %rs443;
	selp.b16 	%rs447, -1, %rs446, %p276;
	and.b16  	%rs448, %rs445, %rs441;
	and.b16  	%rs449, %rs448, %rs447;
	ld.local.u16 	%rs450, [%rd58+36];
	ld.local.u16 	%rs451, [%rd60+4];
	setp.eq.s16 	%p277, %rs450, 511;
	setp.eq.s16 	%p278, %rs451, 511;
	not.b16 	%rs452, %rs450;
	selp.b16 	%rs453, -1, %rs452, %p277;
	not.b16 	%rs454, %rs451;
	selp.b16 	%rs455, -1, %rs454, %p278;
	and.b16  	%rs456, %rs453, %rs449;
	and.b16  	%rs457, %rs456, %rs455;
	ld.local.u16 	%rs458, [%rd58+54];
	ld.local.u16 	%rs459, [%rd60+6];
	setp.eq.s16 	%p279, %rs458, 511;
	setp.eq.s16 	%p280, %rs459, 511;
	not.b16 	%rs460, %rs458;
	selp.b16 	%rs461, -1, %rs460, %p279;
	not.b16 	%rs462, %rs459;
	selp.b16 	%rs463, -1, %rs462, %p280;
	and.b16  	%rs464, %rs461, %rs457;
	and.b16  	%rs465, %rs464, %rs463;
	ld.local.u16 	%rs466, [%rd58+72];
	ld.local.u16 	%rs467, [%rd60+8];
	setp.eq.s16 	%p281, %rs466, 511;
	setp.eq.s16 	%p282, %rs467, 511;
	not.b16 	%rs468, %rs466;
	selp.b16 	%rs469, -1, %rs468, %p281;
	not.b16 	%rs470, %rs467;
	selp.b16 	%rs471, -1, %rs470, %p282;
	and.b16  	%rs472, %rs469, %rs465;
	and.b16  	%rs473, %rs472, %rs471;
	ld.local.u16 	%rs474, [%rd58+90];
	ld.local.u16 	%rs475, [%rd60+10];
	setp.eq.s16 	%p283, %rs474, 511;
	setp.eq.s16 	%p284, %rs475, 511;
	not.b16 	%rs476, %rs474;
	selp.b16 	%rs477, -1, %rs476, %p283;
	not.b16 	%rs478, %rs475;
	selp.b16 	%rs479, -1, %rs478, %p284;
	and.b16  	%rs480, %rs477, %rs473;
	and.b16  	%rs481, %rs480, %rs479;
	ld.local.u16 	%rs482, [%rd58+108];
	ld.local.u16 	%rs483, [%rd60+12];
	setp.eq.s16 	%p285, %rs482, 511;
	setp.eq.s16 	%p286, %rs483, 511;
	not.b16 	%rs484, %rs482;
	selp.b16 	%rs485, -1, %rs484, %p285;
	not.b16 	%rs486, %rs483;
	selp.b16 	%rs487, -1, %rs486, %p286;
	and.b16  	%rs488, %rs485, %rs481;
	and.b16  	%rs489, %rs488, %rs487;
	ld.local.u16 	%rs490, [%rd58+126];
	ld.local.u16 	%rs491, [%rd60+14];
	setp.eq.s16 	%p287, %rs490, 511;
	setp.eq.s16 	%p288, %rs491, 511;
	not.b16 	%rs492, %rs490;
	selp.b16 	%rs493, -1, %rs492, %p287;
	not.b16 	%rs494, %rs491;
	selp.b16 	%rs495, -1, %rs494, %p288;
	and.b16  	%rs496, %rs493, %rs489;
	and.b16  	%rs497, %rs496, %rs495;
	ld.local.u16 	%rs498, [%rd58+144];
	mul.wide.u32 	%rd61, %r241, 2;
	add.s64 	%rd62, %rd1, %rd61;
	ld.local.u16 	%rs499, [%rd62+16];
	setp.eq.s16 	%p289, %rs498, 511;
	setp.eq.s16 	%p290, %rs499, 511;
	not.b16 	%rs500, %rs498;
	selp.b16 	%rs501, -1, %rs500, %p289;
	not.b16 	%rs502, %rs499;
	selp.b16 	%rs503, -1, %rs502, %p290;
	and.b16  	%rs504, %rs501, %rs497;
	and.b16  	%rs505, %rs504, %rs503;
	and.b16  	%rs506, %rs433, 255;
	mul.lo.s16 	%rs507, %rs506, 86;
	shr.u16 	%rs508, %rs507, 8;
	mul.lo.s16 	%rs509, %rs508, 3;
	cvt.u32.u16 	%r242, %rs509;
	and.b32  	%r243, %r242, 255;
	mul.lo.s16 	%rs510, %rs429, 19;
	shr.u16 	%rs511, %rs510, 9;
	mul.lo.s16 	%rs512, %rs511, 27;
	sub.s16 	%rs513, %rs429, %rs512;
	cvt.u32.u16 	%r244, %rs513;
	and.b32  	%r245, %r244, 255;
	sub.s32 	%r246, %r251, %r245;
	add.s32 	%r247, %r246, %r243;
	mul.wide.u32 	%rd63, %r247, 2;
	add.s64 	%rd64, %rd1, %rd63;
	ld.local.u16 	%rs514, [%rd64];
	setp.eq.s16 	%p291, %rs514, 511;
	not.b16 	%rs515, %rs514;
	selp.b16 	%rs516, -1, %rs515, %p291;
	and.b16  	%rs517, %rs516, %rs505;
	ld.local.u16 	%rs518, [%rd64+2];
	setp.eq.s16 	%p292, %rs518, 511;
	not.b16 	%rs519, %rs518;
	selp.b16 	%rs520, -1, %rs519, %p292;
	and.b16  	%rs521, %rs520, %rs517;
	ld.local.u16 	%rs522, [%rd64+4];
	setp.eq.s16 	%p293, %rs522, 511;
	not.b16 	%rs523, %rs522;
	selp.b16 	%rs524, -1, %rs523, %p293;
	and.b16  	%rs525, %rs524, %rs521;
	cvt.u64.u16 	%rd65, %rs509;
	and.b64  	%rd66, %rd65, 255;
	cvt.u64.u32 	%rd67, %r246;
	add.s64 	%rd68, %rd67, %rd66;
	shl.b64 	%rd69, %rd68, 1;
	add.s64 	%rd70, %rd1, %rd69;
	ld.local.u16 	%rs526, [%rd70+18];
	setp.eq.s16 	%p294, %rs526, 511;
	not.b16 	%rs527, %rs526;
	selp.b16 	%rs528, -1, %rs527, %p294;
	and.b16  	%rs529, %rs528, %rs525;
	ld.local.u16 	%rs530, [%rd70+20];
	setp.eq.s16 	%p295, %rs530, 511;
	not.b16 	%rs531, %rs530;
	selp.b16 	%rs532, -1, %rs531, %p295;
	and.b16  	%rs533, %rs532, %rs529;
	ld.local.u16 	%rs534, [%rd70+22];
	setp.eq.s16 	%p296, %rs534, 511;
	not.b16 	%rs535, %rs534;
	selp.b16 	%rs536, -1, %rs535, %p296;
	and.b16  	%rs537, %rs536, %rs533;
	ld.local.u16 	%rs538, [%rd70+36];
	setp.eq.s16 	%p297, %rs538, 511;
	not.b16 	%rs539, %rs538;
	selp.b16 	%rs540, -1, %rs539, %p297;
	and.b16  	%rs541, %rs540, %rs537;
	ld.local.u16 	%rs542, [%rd70+38];
	setp.eq.s16 	%p298, %rs542, 511;
	not.b16 	%rs543, %rs542;
	selp.b16 	%rs544, -1, %rs543, %p298;
	and.b16  	%rs545, %rs544, %rs541;
	ld.local.u16 	%rs546, [%rd70+40];
	setp.eq.s16 	%p299, %rs546, 511;
	not.b16 	%rs547, %rs546;
	selp.b16 	%rs548, -1, %rs547, %p299;
	and.b16  	%rs549, %rs548, %rs545;
	add.s64 	%rd72, %rd3, %rd56;
	st.local.u16 	[%rd72], %rs549;
	st.local.u16 	[%rd9], %rs549;
	setp.eq.s16 	%p300, %rs549, 0;
	selp.b32 	%r251, %r5, %r251, %p300;
$L__BB0_243:
	setp.ne.s32 	%p301, %r251, -1;
	@%p301 bra 	$L__BB0_89;
$L__BB0_244:
	ret;

}
	// .globl	_Z20ExpandFrontierKernelP5BoardiiPii
.visible .entry _Z20ExpandFrontierKernelP5BoardiiPii(
	.param .u64 .ptr .align 1 _Z20ExpandFrontierKernelP5BoardiiPii_param_0,
	.param .u32 _Z20ExpandFrontierKernelP5BoardiiPii_param_1,
	.param .u32 _Z20ExpandFrontierKernelP5BoardiiPii_param_2,
	.param .u64 .ptr .align 1 _Z20ExpandFrontierKernelP5BoardiiPii_param_3,
	.param .u32 _Z20ExpandFrontierKernelP5BoardiiPii_param_4
)
{
	.local .align 2 .b8 	__local_depot1[324];
	.reg .b64 	%SP;
	.reg .b64 	%SPL;
	.reg .pred 	%p<113>;
	.reg .b16 	%rs<288>;
	.reg .b32 	%r<110>;
	.reg .b64 	%rd<115>;

	mov.u64 	%SPL, __local_depot1;
	ld.param.u64 	%rd6, [_Z20ExpandFrontierKernelP5BoardiiPii_param_0];
	ld.param.u32 	%r4, [_Z20ExpandFrontierKernelP5BoardiiPii_param_1];
	ld.param.u32 	%r6, [_Z20ExpandFrontierKernelP5BoardiiPii_param_2];
	ld.param.u32 	%r5, [_Z20ExpandFrontierKernelP5BoardiiPii_param_4];
	cvta.to.global.u64 	%rd1, %rd6;
	add.u64 	%rd2, %SPL, 0;
	add.u64 	%rd3, %SPL, 162;
	mov.u32 	%r7, %ctaid.x;
	mov.u32 	%r8, %ntid.x;
	mov.u32 	%r9, %tid.x;
	mad.lo.s32 	%r1, %r7, %r8, %r9;
	sub.s32 	%r10, %r6, %r4;
	min.s32 	%r11, %r10, %r5;
	setp.le.s32 	%p1, %r11, %r1;
	@%p1 bra 	$L__BB1_87;
	add.s32 	%r13, %r4, %r1;
	mul.wide.s32 	%rd11, %r13, 162;
	add.s64 	%rd12, %rd1, %rd11;
	ld.global.u16 	%rs1, [%rd12+160];
	ld.global.u16 	%rs2, [%rd12+158];
	ld.global.u16 	%rs3, [%rd12+156];
	ld.global.u16 	%rs4, [%rd12+154];
	ld.global.u16 	%rs5, [%rd12+152];
	ld.global.u16 	%rs6, [%rd12+150];
	ld.global.u16 	%rs7, [%rd12+148];
	ld.global.u16 	%rs8, [%rd12+146];
	ld.global.u16 	%rs9, [%rd12+144];
	ld.global.u16 	%rs10, [%rd12+142];
	ld.global.u16 	%rs11, [%rd12+140];
	ld.global.u16 	%rs12, [%rd12+138];
	ld.global.u16 	%rs13, [%rd12+136];
	ld.global.u16 	%rs14, [%rd12+134];
	ld.global.u16 	%rs15, [%rd12+132];
	ld.global.u16 	%rs16, [%rd12+130];
	ld.global.u16 	%rs17, [%rd12+128];
	ld.global.u16 	%rs18, [%rd12+126];
	ld.global.u16 	%rs19, [%rd12+124];
	ld.global.u16 	%rs20, [%rd12+122];
	ld.global.u16 	%rs21, [%rd12+120];
	ld.global.u16 	%rs22, [%rd12+118];
	ld.global.u16 	%rs23, [%rd12+116];
	ld.global.u16 	%rs24, [%rd12+114];
	ld.global.u16 	%rs25, [%rd12+112];
	ld.global.u16 	%rs26, [%rd12+110];
	ld.global.u16 	%rs27, [%rd12+108];
	ld.global.u16 	%rs28, [%rd12+106];
	ld.global.u16 	%rs29, [%rd12+104];
	ld.global.u16 	%rs30, [%rd12+102];
	ld.global.u16 	%rs31, [%rd12+100];
	ld.global.u16 	%rs32, [%rd12+98];
	ld.global.u16 	%rs33, [%rd12+96];
	ld.global.u16 	%rs34, [%rd12+94];
	ld.global.u16 	%rs35, [%rd12+92];
	ld.global.u16 	%rs36, [%rd12+90];
	ld.global.u16 	%rs37, [%rd12+88];
	ld.global.u16 	%rs38, [%rd12+86];
	ld.global.u16 	%rs39, [%rd12+84];
	ld.global.u16 	%rs40, [%rd12+82];
	ld.global.u16 	%rs41, [%rd12+80];
	ld.global.u16 	%rs42, [%rd12+78];
	ld.global.u16 	%rs43, [%rd12+76];
	ld.global.u16 	%rs44, [%rd12+74];
	ld.global.u16 	%rs45, [%rd12+72];
	ld.global.u16 	%rs46, [%rd12+70];
	ld.global.u16 	%rs47, [%rd12+68];
	ld.global.u16 	%rs48, [%rd12+66];
	ld.global.u16 	%rs49, [%rd12+64];
	ld.global.u16 	%rs50, [%rd12+62];
	ld.global.u16 	%rs51, [%rd12+60];
	ld.global.u16 	%rs52, [%rd12+58];
	ld.global.u16 	%rs53, [%rd12+56];
	ld.global.u16 	%rs54, [%rd12+54];
	ld.global.u16 	%rs55, [%rd12+52];
	ld.global.u16 	%rs56, [%rd12+50];
	ld.global.u16 	%rs57, [%rd12+48];
	ld.global.u16 	%rs58, [%rd12+46];
	ld.global.u16 	%rs59, [%rd12+44];
	ld.global.u16 	%rs60, [%rd12+42];
	ld.global.u16 	%rs61, [%rd12+40];
	ld.global.u16 	%rs62, [%rd12+38];
	ld.global.u16 	%rs63, [%rd12+36];
	ld.global.u16 	%rs64, [%rd12+34];
	ld.global.u16 	%rs65, [%rd12+32];
	ld.global.u16 	%rs66, [%rd12+30];
	ld.global.u16 	%rs67, [%rd12+28];
	ld.global.u16 	%rs68, [%rd12+26];
	ld.global.u16 	%rs69, [%rd12+24];
	ld.global.u16 	%rs70, [%rd12+22];
	ld.global.u16 	%rs71, [%rd12+20];
	ld.global.u16 	%rs72, [%rd12+18];
	ld.global.u16 	%rs73, [%rd12+16];
	ld.global.u16 	%rs74, [%rd12+14];
	ld.global.u16 	%rs75, [%rd12+12];
	ld.global.u16 	%rs76, [%rd12+10];
	ld.global.u16 	%rs77, [%rd12+8];
	ld.global.u16 	%rs78, [%rd12+6];
	ld.global.u16 	%rs79, [%rd12+4];
	ld.global.u16 	%rs80, [%rd12+2];
	ld.global.u16 	%rs81, [%rd12];
	st.local.u16 	[%rd2], %rs81;
	st.local.u16 	[%rd2+2], %rs80;
	st.local.u16 	[%rd2+4], %rs79;
	st.local.u16 	[%rd2+6], %rs78;
	st.local.u16 	[%rd2+8], %rs77;
	st.local.u16 	[%rd2+10], %rs76;
	st.local.u16 	[%rd2+12], %rs75;
	st.local.u16 	[%rd2+14], %rs74;
	st.local.u16 	[%rd2+16], %rs73;
	st.local.u16 	[%rd2+18], %rs72;
	st.local.u16 	[%rd2+20], %rs71;
	st.local.u16 	[%rd2+22], %rs70;
	st.local.u16 	[%rd2+24], %rs69;
	st.local.u16 	[%rd2+26], %rs68;
	st.local.u16 	[%rd2+28], %rs67;
	st.local.u16 	[%rd2+30], %rs66;
	st.local.u16 	[%rd2+32], %rs65;
	st.local.u16 	[%rd2+34], %rs64;
	st.local.u16 	[%rd2+36], %rs63;
	st.local.u16 	[%rd2+38], %rs62;
	st.local.u16 	[%rd2+40], %rs61;
	st.local.u16 	[%rd2+42], %rs60;
	st.local.u16 	[%rd2+44], %rs59;
	st.local.u16 	[%rd2+46], %rs58;
	st.local.u16 	[%rd2+48], %rs57;
	st.local.u16 	[%rd2+50], %rs56;
	st.local.u16 	[%rd2+52], %rs55;
	st.local.u16 	[%rd2+54], %rs54;
	st.local.u16 	[%rd2+56], %rs53;
	st.local.u16 	[%rd2+58], %rs52;
	st.local.u16 	[%rd2+60], %rs51;
	st.local.u16 	[%rd2+62], %rs50;
	st.local.u16 	[%rd2+64], %rs49;
	st.local.u16 	[%rd2+66], %rs48;
	st.local.u16 	[%rd2+68], %rs47;
	st.local.u16 	[%rd2+70], %rs46;
	st.local.u16 	[%rd2+72], %rs45;
	st.local.u16 	[%rd2+74], %rs44;
	st.local.u16 	[%rd2+76], %rs43;
	st.local.u16 	[%rd2+78], %rs42;
	st.local.u16 	[%rd2+80], %rs41;
	st.local.u16 	[%rd2+82], %rs40;
	st.local.u16 	[%rd2+84], %rs39;
	st.local.u16 	[%rd2+86], %rs38;
	st.local.u16 	[%rd2+88], %rs37;
	st.local.u16 	[%rd2+90], %rs36;
	st.local.u16 	[%rd2+92], %rs35;
	st.local.u16 	[%rd2+94], %rs34;
	st.local.u16 	[%rd2+96], %rs33;
	st.local.u16 	[%rd2+98], %rs32;
	st.local.u16 	[%rd2+100], %rs31;
	st.local.u16 	[%rd2+102], %rs30;
	st.local.u16 	[%rd2+104], %rs29;
	st.local.u16 	[%rd2+106], %rs28;
	st.local.u16 	[%rd2+108], %rs27;
	st.local.u16 	[%rd2+110], %rs26;
	st.local.u16 	[%rd2+112], %rs25;
	st.local.u16 	[%rd2+114], %rs24;
	st.local.u16 	[%rd2+116], %rs23;
	st.local.u16 	[%rd2+118], %rs22;
	st.local.u16 	[%rd2+120], %rs21;
	st.local.u16 	[%rd2+122], %rs20;
	st.local.u16 	[%rd2+124], %rs19;
	st.local.u16 	[%rd2+126], %rs18;
	st.local.u16 	[%rd2+128], %rs17;
	st.local.u16 	[%rd2+130], %rs16;
	st.local.u16 	[%rd2+132], %rs15;
	st.local.u16 	[%rd2+134], %rs14;
	st.local.u16 	[%rd2+136], %rs13;
	st.local.u16 	[%rd2+138], %rs12;
	st.local.u16 	[%rd2+140], %rs11;
	st.local.u16 	[%rd2+142], %rs10;
	st.local.u16 	[%rd2+144], %rs9;
	st.local.u16 	[%rd2+146], %rs8;
	st.local.u16 	[%rd2+148], %rs7;
	st.local.u16 	[%rd2+150], %rs6;
	st.local.u16 	[%rd2+152], %rs5;
	st.local.u16 	[%rd2+154], %rs4;
	st.local.u16 	[%rd2+156], %rs3;
	st.local.u16 	[%rd2+158], %rs2;
	st.local.u16 	[%rd2+160], %rs1;
	setp.ne.s16 	%p2, %rs81, 511;
	mov.b64 	%rd114, 0;
	mov.b32 	%r109, 0;
	@%p2 bra 	$L__BB1_7;
$L__BB1_2:
	cvt.u16.u32 	%rs85, %r109;
	mul.lo.s16 	%rs86, %rs85, 57;
	shr.u16 	%rs87, %rs86, 9;
	mul.lo.s16 	%rs88, %rs87, 9;
	sub.s16 	%rs89, %rs85, %rs88;
	cvt.u32.u16 	%r94, %rs89;
	and.b32  	%r95, %r94, 255;
	sub.s32 	%r96, %r109, %r95;
	mul.wide.u32 	%rd93, %r95, 2;
	add.s64 	%rd94, %rd2, %rd93;
	ld.local.u16 	%rs90, [%rd94];
	not.b16 	%rs91, %rs90;
	mul.wide.s32 	%rd95, %r96, 2;
	add.s64 	%rd96, %rd2, %rd95;
	ld.local.u16 	%rs92, [%rd96];
	setp.eq.s16 	%p83, %rs90, 511;
	setp.eq.s16 	%p84, %rs92, 511;
	not.b16 	%rs93, %rs92;
	selp.b16 	%rs94, -1, %rs93, %p84;
	and.b16  	%rs95, %rs91, 511;
	selp.b16 	%rs96, 511, %rs95, %p83;
	and.b16  	%rs97, %rs96, %rs94;
	ld.local.u16 	%rs98, [%rd94+18];
	ld.local.u16 	%rs99, [%rd96+2];
	setp.eq.s16 	%p85, %rs98, 511;
	setp.eq.s16 	%p86, %rs99, 511;
	not.b16 	%rs100, %rs98;
	selp.b16 	%rs101, 511, %rs100, %p85;
	not.b16 	%rs102, %rs99;
	selp.b16 	%rs103, -1, %rs102, %p86;
	and.b16  	%rs104, %rs101, %rs97;
	and.b16  	%rs105, %rs104, %rs103;
	ld.local.u16 	%rs106, [%rd94+36];
	ld.local.u16 	%rs107, [%rd96+4];
	setp.eq.s16 	%p87, %rs106, 511;
	setp.eq.s16 	%p88, %rs107, 511;
	not.b16 	%rs108, %rs106;
	selp.b16 	%rs109, -1, %rs108, %p87;
	not.b16 	%rs110, %rs107;
	selp.b16 	%rs111, -1, %rs110, %p88;
	and.b16  	%rs112, %rs109, %rs105;
	and.b16  	%rs113, %rs112, %rs111;
	ld.local.u16 	%rs114, [%rd94+54];
	ld.local.u16 	%rs115, [%rd96+6];
	setp.eq.s16 	%p89, %rs114, 511;
	setp.eq.s16 	%p90, %rs115, 511;
	not.b16 	%rs116, %rs114;
	selp.b16 	%rs117, -1, %rs116, %p89;
	not.b16 	%rs118, %rs115;
	selp.b16 	%rs119, -1, %rs118, %p90;
	and.b16  	%rs120, %rs117, %rs113;
	and.b16  	%rs121, %rs120, %rs119;
	ld.local.u16 	%rs122, [%rd94+72];
	ld.local.u16 	%rs123, [%rd96+8];
	setp.eq.s16 	%p91, %rs122, 511;
	setp.eq.s16 	%p92, %rs123, 511;
	not.b16 	%rs124, %rs122;
	selp.b16 	%rs125, -1, %rs124, %p91;
	not.b16 	%rs126, %rs123;
	selp.b16 	%rs127, -1, %rs126, %p92;
	and.b16  	%rs128, %rs125, %rs121;
	and.b16  	%rs129, %rs128, %rs127;
	ld.local.u16 	%rs130, [%rd94+90];
	ld.local.u16 	%rs131, [%rd96+10];
	setp.eq.s16 	%p93, %rs130, 511;
	setp.eq.s16 	%p94, %rs131, 511;
	not.b16 	%rs132, %rs130;
	selp.b16 	%rs133, -1, %rs132, %p93;
	not.b16 	%rs134, %rs131;
	selp.b16 	%rs135, -1, %rs134, %p94;
	and.b16  	%rs136, %rs133, %rs129;
	and.b16  	%rs137, %rs136, %rs135;
	ld.local.u16 	%rs138, [%rd94+108];
	ld.local.u16 	%rs139, [%rd96+12];
	setp.eq.s16 	%p95, %rs138, 511;
	setp.eq.s16 	%p96, %rs139, 511;
	not.b16 	%rs140, %rs138;
	selp.b16 	%rs141, -1, %rs140, %p95;
	not.b16 	%rs142, %rs139;
	selp.b16 	%rs143, -1, %rs142, %p96;
	and.b16  	%rs144, %rs141, %rs137;
	and.b16  	%rs145, %rs144, %rs143;
	ld.local.u16 	%rs146, [%rd94+126];
	ld.local.u16 	%rs147, [%rd96+14];
	setp.eq.s16 	%p97, %rs146, 511;
	setp.eq.s16 	%p98, %rs147, 511;
	not.b16 	%rs148, %rs146;
	selp.b16 	%rs149, -1, %rs148, %p97;
	not.b16 	%rs150, %rs147;
	selp.b16 	%rs151, -1, %rs150, %p98;
	and.b16  	%rs152, %rs149, %rs145;
	and.b16  	%rs153, %rs152, %rs151;
	ld.local.u16 	%rs154, [%rd94+144];
	mul.wide.u32 	%rd97, %r96, 2;
	add.s64 	%rd98, %rd2, %rd97;
	ld.local.u16 	%rs155, [%rd98+16];
	setp.eq.s16 	%p99, %rs154, 511;
	setp.eq.s16 	%p100, %rs155, 511;
	not.b16 	%rs156, %rs154;
	selp.b16 	%rs157, -1, %rs156, %p99;
	not.b16 	%rs158, %rs155;
	selp.b16 	%rs159, -1, %rs158, %p100;
	and.b16  	%rs160, %rs157, %rs153;
	and.b16  	%rs161, %rs160, %rs159;
	and.b16  	%rs162, %rs89, 255;
	mul.lo.s16 	%rs163, %rs162, 86;
	shr.u16 	%rs164, %rs163, 8;
	mul.lo.s16 	%rs165, %rs164, 3;
	cvt.u32.u16 	%r97, %rs165;
	and.b32  	%r98, %r97, 255;
	mul.lo.s16 	%rs166, %rs85, 19;
	shr.u16 	%rs167, %rs166, 9;
	mul.lo.s16 	%rs168, %rs167, 27;
	sub.s16 	%rs169, %rs85, %rs168;
	cvt.u32.u16 	%r99, %rs169;
	and.b32  	%r100, %r99, 255;
	sub.s32 	%r101, %r109, %r100;
	add.s32 	%r102, %r101, %r98;
	mul.wide.u32 	%rd99, %r102, 2;
	add.s64 	%rd100, %rd2, %rd99;
	ld.local.u16 	%rs170, [%rd100];
	setp.eq.s16 	%p101, %rs170, 511;
	not.b16 	%rs171, %rs170;
	selp.b16 	%rs172, -1, %rs171, %p101;
	and.b16  	%rs173, %rs172, %rs161;
	ld.local.u16 	%rs174, [%rd100+2];
	setp.eq.s16 	%p102, %rs174, 511;
	not.b16 	%rs175, %rs174;
	selp.b16 	%rs176, -1, %rs175, %p102;
	and.b16  	%rs177, %rs176, %rs173;
	ld.local.u16 	%rs178, [%rd100+4];
	setp.eq.s16 	%p103, %rs178, 511;
	not.b16 	%rs179, %rs178;
	selp.b16 	%rs180, -1, %rs179, %p103;
	and.b16  	%rs181, %rs180, %rs177;
	cvt.u64.u16 	%rd101, %rs165;
	and.b64  	%rd102, %rd101, 255;
	cvt.u64.u32 	%rd103, %r101;
	add.s64 	%rd104, %rd103, %rd102;
	shl.b64 	%rd105, %rd104, 1;
	add.s64 	%rd106, %rd2, %rd105;
	ld.local.u16 	%rs182, [%rd106+18];
	setp.eq.s16 	%p104, %rs182, 511;
	not.b16 	%rs183, %rs182;
	selp.b16 	%rs184, -1, %rs183, %p104;
	and.b16  	%rs185, %rs184, %rs181;
	ld.local.u16 	%rs186, [%rd106+20];
	setp.eq.s16 	%p105, %rs186, 511;
	not.b16 	%rs187, %rs186;
	selp.b16 	%rs188, -1, %rs187, %p105;
	and.b16  	%rs189, %rs188, %rs185;
	ld.local.u16 	%rs190, [%rd106+22];
	setp.eq.s16 	%p106, %rs190, 511;
	not.b16 	%rs191, %rs190;
	selp.b16 	%rs192, -1, %rs191, %p106;
	and.b16  	%rs193, %rs192, %rs189;
	ld.local.u16 	%rs194, [%rd106+36];
	setp.eq.s16 	%p107, %rs194, 511;
	not.b16 	%rs195, %rs194;
	selp.b16 	%rs196, -1, %rs195, %p107;
	and.b16  	%rs197, %rs196, %rs193;
	ld.local.u16 	%rs198, [%rd106+38];
	setp.eq.s16 	%p108, %rs198, 511;
	not.b16 	%rs199, %rs198;
	selp.b16 	%rs200, -1, %rs199, %p108;
	and.b16  	%rs201, %rs200, %rs197;
	ld.local.u16 	%rs202, [%rd106+40];
	setp.eq.s16 	%p109, %rs202, 511;
	not.b16 	%rs203, %rs202;
	selp.b16 	%rs204, -1, %rs203, %p109;
	and.b16  	%rs287, %rs204, %rs201;
	setp.eq.s16 	%p110, %rs287, 0;
	@%p110 bra 	$L__BB1_87;
	shl.b64 	%rd107, %rd114, 1;
	add.s64 	%rd5, %rd3, %rd107;
$L__BB1_4:
	ld.param.u32 	%r108, [_Z20ExpandFrontierKernelP5BoardiiPii_param_4];
	ld.param.u64 	%rd113, [_Z20ExpandFrontierKernelP5BoardiiPii_param_3];
	cvt.u32.u16 	%r103, %rs287;
	brev.b32 	%r104, %r103;
	bfind.shiftamt.u32 	%r105, %r104;
	st.local.u16 	[%rd3], %rs81;
	st.local.u16 	[%rd3+2], %rs80;
	st.local.u16 	[%rd3+4], %rs79;
	st.local.u16 	[%rd3+6], %rs78;
	st.local.u16 	[%rd3+8], %rs77;
	st.local.u16 	[%rd3+10], %rs76;
	st.local.u16 	[%rd3+12], %rs75;
	st.local.u16 	[%rd3+14], %rs74;
	st.local.u16 	[%rd3+16], %rs73;
	st.local.u16 	[%rd3+18], %rs72;
	st.local.u16 	[%rd3+20], %rs71;
	st.local.u16 	[%rd3+22], %rs70;
	st.local.u16 	[%rd3+24], %rs69;
	st.local.u16 	[%rd3+26], %rs68;
	st.local.u16 	[%rd3+28], %rs67;
	st.local.u16 	[%rd3+30], %rs66;
	st.local.u16 	[%rd3+32], %rs65;
	st.local.u16 	[%rd3+34], %rs64;
	st.local.u16 	[%rd3+36], %rs63;
	st.local.u16 	[%rd3+38], %rs62;
	st.local.u16 	[%rd3+40], %rs61;
	st.local.u16 	[%rd3+42], %rs60;
	st.local.u16 	[%rd3+44], %rs59;
	st.local.u16 	[%rd3+46], %rs58;
	st.local.u16 	[%rd3+48], %rs57;
	st.local.u16 	[%rd3+50], %rs56;
	st.local.u16 	[%rd3+52], %rs55;
	st.local.u16 	[%rd3+54], %rs54;
	st.local.u16 	[%rd3+56], %rs53;
	st.local.u16 	[%rd3+58], %rs52;
	st.local.u16 	[%rd3+60], %rs51;
	st.local.u16 	[%rd3+62], %rs50;
	st.local.u16 	[%rd3+64], %rs49;
	st.local.u16 	[%rd3+66], %rs48;
	st.local.u16 	[%rd3+68], %rs47;
	st.local.u16 	[%rd3+70], %rs46;
	st.local.u16 	[%rd3+72], %rs45;
	st.local.u16 	[%rd3+74], %rs44;
	st.local.u16 	[%rd3+76], %rs43;
	st.local.u16 	[%rd3+78], %rs42;
	st.local.u16 	[%rd3+80], %rs41;
	st.local.u16 	[%rd3+82], %rs40;
	st.local.u16 	[%rd3+84], %rs39;
	st.local.u16 	[%rd3+86], %rs38;
	st.local.u16 	[%rd3+88], %rs37;
	st.local.u16 	[%rd3+90], %rs36;
	st.local.u16 	[%rd3+92], %rs35;
	st.local.u16 	[%rd3+94], %rs34;
	st.local.u16 	[%rd3+96], %rs33;
	st.local.u16 	[%rd3+98], %rs32;
	st.local.u16 	[%rd3+100], %rs31;
	st.local.u16 	[%rd3+102], %rs30;
	st.local.u16 	[%rd3+104], %rs29;
	st.local.u16 	[%rd3+106], %rs28;
	st.local.u16 	[%rd3+108], %rs27;
	st.local.u16 	[%rd3+110], %rs26;
	st.local.u16 	[%rd3+112], %rs25;
	st.local.u16 	[%rd3+114], %rs24;
	st.local.u16 	[%rd3+116], %rs23;
	st.local.u16 	[%rd3+118], %rs22;
	st.local.u16 	[%rd3+120], %rs21;
	st.local.u16 	[%rd3+122], %rs20;
	st.local.u16 	[%rd3+124], %rs19;
	st.local.u16 	[%rd3+126], %rs18;
	st.local.u16 	[%rd3+128], %rs17;
	st.local.u16 	[%rd3+130], %rs16;
	st.local.u16 	[%rd3+132], %rs15;
	st.local.u16 	[%rd3+134], %rs14;
	st.local.u16 	[%rd3+136], %rs13;
	st.local.u16 	[%rd3+138], %rs12;
	st.local.u16 	[%rd3+140], %rs11;
	st.local.u16 	[%rd3+142], %rs10;
	st.local.u16 	[%rd3+144], %rs9;
	st.local.u16 	[%rd3+146], %rs8;
	st.local.u16 	[%rd3+148], %rs7;
	st.local.u16 	[%rd3+150], %rs6;
	st.local.u16 	[%rd3+152], %rs5;
	st.local.u16 	[%rd3+154], %rs4;
	st.local.u16 	[%rd3+156], %rs3;
	st.local.u16 	[%rd3+158], %rs2;
	st.local.u16 	[%rd3+160], %rs1;
	mov.b32 	%r106, 1;
	shl.b32 	%r107, %r106, %r105;
	st.local.u16 	[%rd5], %r107;
	cvta.to.global.u64 	%rd108, %rd113;
	atom.global.add.u32 	%r3, [%rd108], 1;
	setp.ge.s32 	%p111, %r3, %r108;
	@%p111 bra 	$L__BB1_6;
	ld.param.u64 	%rd112, [_Z20ExpandFrontierKernelP5BoardiiPii_param_0];
	cvta.to.global.u64 	%rd109, %rd112;
	mul.wide.s32 	%rd110, %r3, 162;
	add.s64 	%rd111, %rd109, %rd110;
	ld.local.u16 	%rs205, [%rd3];
	ld.local.u16 	%rs206, [%rd3+2];
	ld.local.u16 	%rs207, [%rd3+4];
	ld.local.u16 	%rs208, [%rd3+6];
	ld.local.u16 	%rs209, [%rd3+8];
	ld.local.u16 	%rs210, [%rd3+10];
	ld.local.u16 	%rs211, [%rd3+12];
	ld.local.u16 	%rs212, [%rd3+14];
	ld.local.u16 	%rs213, [%rd3+16];
	ld.local.u16 	%rs214, [%rd3+18];
	ld.local.u16 	%rs215, [%rd3+20];
	ld.local.u16 	%rs216, [%rd3+22];
	ld.local.u16 	%rs217, [%rd3+24];
	ld.local.u16 	%rs218, [%rd3+26];
	ld.local.u16 	%rs219, [%rd3+28];
	ld.local.u16 	%rs220, [%rd3+30];
	ld.local.u16 	%rs221, [%rd3+32];
	ld.local.u16 	%rs222, [%rd3+34];
	ld.local.u16 	%rs223, [%rd3+36];
	ld.local.u16 	%rs224, [%rd3+38];
	ld.local.u16 	%rs225, [%rd3+40];
	ld.local.u16 	%rs226, [%rd3+42];
	ld.local.u16 	%rs227, [%rd3+44];
	ld.local.u16 	%rs228, [%rd3+46];
	ld.local.u16 	%rs229, [%rd3+48];
	ld.local.u16 	%rs230, [%rd3+50];
	ld.local.u16 	%rs231, [%rd3+52];
	ld.local.u16 	%rs232, [%rd3+54];
	ld.local.u16 	%rs233, [%rd3+56];
	ld.local.u16 	%rs234, [%rd3+58];
	ld.local.u16 	%rs235, [%rd3+60];
	ld.local.u16 	%rs236, [%rd3+62];
	ld.local.u16 	%rs237, [%rd3+64];
	ld.local.u16 	%rs238, [%rd3+66];
	ld.local.u16 	%rs239, [%rd3+68];
	ld.local.u16 	%rs240, [%rd3+70];
	ld.local.u16 	%rs241, [%rd3+72];
	ld.local.u16 	%rs242, [%rd3+74];
	ld.local.u16 	%rs243, [%rd3+76];
	ld.local.u16 	%rs244, [%rd3+78];
	ld.local.u16 	%rs245, [%rd3+80];
	ld.local.u16 	%rs246, [%rd3+82];
	ld.local.u16 	%rs247, [%rd3+84];
	ld.local.u16 	%rs248, [%rd3+86];
	ld.local.u16 	%rs249, [%rd3+88];
	ld.local.u16 	%rs250, [%rd3+90];
	ld.local.u16 	%rs251, [%rd3+92];
	ld.local.u16 	%rs252, [%rd3+94];
	ld.local.u16 	%rs253, [%rd3+96];
	ld.local.u16 	%rs254, [%rd3+98];
	ld.local.u16 	%rs255, [%rd3+100];
	ld.local.u16 	%rs256, [%rd3+102];
	ld.local.u16 	%rs257, [%rd3+104];
	ld.local.u16 	%rs258, [%rd3+106];
	ld.local.u16 	%rs259, [%rd3+108];
	ld.local.u16 	%rs260, [%rd3+110];
	ld.local.u16 	%rs261, [%rd3+112];
	ld.local.u16 	%rs262, [%rd3+114];
	ld.local.u16 	%rs263, [%rd3+116];
	ld.local.u16 	%rs264, [%rd3+118];
	ld.local.u16 	%rs265, [%rd3+120];
	ld.local.u16 	%rs266, [%rd3+122];
	ld.local.u16 	%rs267, [%rd3+124];
	ld.local.u16 	%rs268, [%rd3+126];
	ld.local.u16 	%rs269, [%rd3+128];
	ld.local.u16 	%rs270, [%rd3+130];
	ld.local.u16 	%rs271, [%rd3+132];
	ld.local.u16 	%rs272, [%rd3+134];
	ld.local.u16 	%rs273, [%rd3+136];
	ld.local.u16 	%rs274, [%rd3+138];
	ld.local.u16 	%rs275, [%rd3+140];
	ld.local.u16 	%rs276, [%rd3+142];
	ld.local.u16 	%rs277, [%rd3+144];
	ld.local.u16 	%rs278, [%rd3+146];
	ld.local.u16 	%rs279, [%rd3+148];
	ld.local.u16 	%rs280, [%rd3+150];
	ld.local.u16 	%rs281, [%rd3+152];
	ld.local.u16 	%rs282, [%rd3+154];
	ld.local.u16 	%rs283, [%rd3+156];
	ld.local.u16 	%rs284, [%rd3+158];
	ld.local.u16 	%rs285, [%rd3+160];
	st.global.u16 	[%rd111], %rs205;
	st.global.u16 	[%rd111+2], %rs206;
	st.global.u16 	[%rd111+4], %rs207;
	st.global.u16 	[%rd111+6], %rs208;
	st.global.u16 	[%rd111+8], %rs209;
	st.global.u16 	[%rd111+10], %rs210;
	st.global.u16 	[%rd111+12], %rs211;
	st.global.u16 	[%rd111+14], %rs212;
	st.global.u16 	[%rd111+16], %rs213;
	st.global.u16 	[%rd111+18], %rs214;
	st.global.u16 	[%rd111+20], %rs215;
	st.global.u16 	[%rd111+22], %rs216;
	st.global.u16 	[%rd111+24], %rs217;
	st.global.u16 	[%rd111+26], %rs218;
	st.global.u16 	[%rd111+28], %rs219;
	st.global.u16 	[%rd111+30], %rs220;
	st.global.u16 	[%rd111+32], %rs221;
	st.global.u16 	[%rd111+34], %rs222;
	st.global.u16 	[%rd111+36], %rs223;
	st.global.u16 	[%rd111+38], %rs224;
	st.global.u16 	[%rd111+40], %rs225;
	st.global.u16 	[%rd111+42], %rs226;
	st.global.u16 	[%rd111+44], %rs227;
	st.global.u16 	[%rd111+46], %rs228;
	st.global.u16 	[%rd111+48], %rs229;
	st.global.u16 	[%rd111+50], %rs230;
	st.global.u16 	[%rd111+52], %rs231;
	st.global.u16 	[%rd111+54], %rs232;
	st.global.u16 	[%rd111+56], %rs233;
	st.global.u16 	[%rd111+58], %rs234;
	st.global.u16 	[%rd111+60], %rs235;
	st.global.u16 	[%rd111+62], %rs236;
	st.global.u16 	[%rd111+64], %rs237;
	st.global.u16 	[%rd111+66], %rs238;
	st.global.u16 	[%rd111+68], %rs239;
	st.global.u16 	[%rd111+70], %rs240;
	st.global.u16 	[%rd111+72], %rs241;
	st.global.u16 	[%rd111+74], %rs242;
	st.global.u16 	[%rd111+76], %rs243;
	st.global.u16 	[%rd111+78], %rs244;
	st.global.u16 	[%rd111+80], %rs245;
	st.global.u16 	[%rd111+82], %rs246;
	st.global.u16 	[%rd111+84], %rs247;
	st.global.u16 	[%rd111+86], %rs248;
	st.global.u16 	[%rd111+88], %rs249;
	st.global.u16 	[%rd111+90], %rs250;
	st.global.u16 	[%rd111+92], %rs251;
	st.global.u16 	[%rd111+94], %rs252;
	st.global.u16 	[%rd111+96], %rs253;
	st.global.u16 	[%rd111+98], %rs254;
	st.global.u16 	[%rd111+100], %rs255;
	st.global.u16 	[%rd111+102], %rs256;
	st.global.u16 	[%rd111+104], %rs257;
	st.global.u16 	[%rd111+106], %rs258;
	st.global.u16 	[%rd111+108], %rs259;
	st.global.u16 	[%rd111+110], %rs260;
	st.global.u16 	[%rd111+112], %rs261;
	st.global.u16 	[%rd111+114], %rs262;
	st.global.u16 	[%rd111+116], %rs263;
	st.global.u16 	[%rd111+118], %rs264;
	st.global.u16 	[%rd111+120], %rs265;
	st.global.u16 	[%rd111+122], %rs266;
	st.global.u16 	[%rd111+124], %rs267;
	st.global.u16 	[%rd111+126], %rs268;
	st.global.u16 	[%rd111+128], %rs269;
	st.global.u16 	[%rd111+130], %rs270;
	st.global.u16 	[%rd111+132], %rs271;
	st.global.u16 	[%rd111+134], %rs272;
	st.global.u16 	[%rd111+136], %rs273;
	st.global.u16 	[%rd111+138], %rs274;
	st.global.u16 	[%rd111+140], %rs275;
	st.global.u16 	[%rd111+142], %rs276;
	st.global.u16 	[%rd111+144], %rs277;
	st.global.u16 	[%rd111+146], %rs278;
	st.global.u16 	[%rd111+148], %rs279;
	st.global.u16 	[%rd111+150], %rs280;
	st.global.u16 	[%rd111+152], %rs281;
	st.global.u16 	[%rd111+154], %rs282;
	st.global.u16 	[%rd111+156], %rs283;
	st.global.u16 	[%rd111+158], %rs284;
	st.global.u16 	[%rd111+160], %rs285;
$L__BB1_6:
	add.s16 	%rs286, %rs287, -1;
	and.b16  	%rs287, %rs286, %rs287;
	setp.eq.s16 	%p112, %rs287, 0;
	@%p112 bra 	$L__BB1_87;
	bra.uni 	$L__BB1_4;
$L__BB1_7:
	setp.eq.s16 	%p3, %rs80, 511;
	mov.b64 	%rd114, 1;
	mov.b32 	%r109, 1;
	@%p3 bra 	$L__BB1_2;
	setp.eq.s16 	%p4, %rs79, 511;
	mov.b64 	%rd114, 2;
	mov.b32 	%r109, 2;
	@%p4 bra 	$L__BB1_2;
	setp.eq.s16 	%p5, %rs78, 511;
	mov.b64 	%rd114, 3;
	mov.b32 	%r109, 3;
	@%p5 bra 	$L__BB1_2;
	setp.eq.s16 	%p6, %rs77, 511;
	mov.b64 	%rd114, 4;
	mov.b32 	%r109, 4;
	@%p6 bra 	$L__BB1_2;
	setp.eq.s16 	%p7, %rs76, 511;
	mov.b64 	%rd114, 5;
	mov.b32 	%r109, 5;
	@%p7 bra 	$L__BB1_2;
	setp.eq.s16 	%p8, %rs75, 511;
	mov.b64 	%rd114, 6;
	mov.b32 	%r109, 6;
	@%p8 bra 	$L__BB1_2;
	setp.eq.s16 	%p9, %rs74, 511;
	mov.b64 	%rd114, 7;
	mov.b32 	%r109, 7;
	@%p9 bra 	$L__BB1_2;
	setp.eq.s16 	%p10, %rs73, 511;
	mov.b64 	%rd114, 8;
	mov.b32 	%r109, 8;
	@%p10 bra 	$L__BB1_2;
	setp.eq.s16 	%p11, %rs72, 511;
	mov.b64 	%rd114, 9;
	mov.b32 	%r109, 9;
	@%p11 bra 	$L__BB1_2;
	setp.eq.s16 	%p12, %rs71, 511;
	mov.b64 	%rd114, 10;
	mov.b32 	%r109, 10;
	@%p12 bra 	$L__BB1_2;
	setp.eq.s16 	%p13, %rs70, 511;
	mov.b64 	%rd114, 11;
	mov.b32 	%r109, 11;
	@%p13 bra 	$L__BB1_2;
	setp.eq.s16 	%p14, %rs69, 511;
	mov.b64 	%rd114, 12;
	mov.b32 	%r109, 12;
	@%p14 bra 	$L__BB1_2;
	setp.eq.s16 	%p15, %rs68, 511;
	mov.b64 	%rd114, 13;
	mov.b32 	%r109, 13;
	@%p15 bra 	$L__BB1_2;
	setp.eq.s16 	%p16, %rs67, 511;
	mov.b64 	%rd114, 14;
	mov.b32 	%r109, 14;
	@%p16 bra 	$L__BB1_2;
	setp.eq.s16 	%p17, %rs66, 511;
	mov.b64 	%rd114, 15;
	mov.b32 	%r109, 15;
	@%p17 bra 	$L__BB1_2;
	setp.eq.s16 	%p18, %rs65, 511;
	mov.b64 	%rd114, 16;
	mov.b32 	%r109, 16;
	@%p18 bra 	$L__BB1_2;
	setp.eq.s16 	%p19, %rs64, 511;
	mov.b64 	%rd114, 17;
	mov.b32 	%r109, 17;
	@%p19 bra 	$L__BB1_2;
	setp.eq.s16 	%p20, %rs63, 511;
	mov.b64 	%rd114, 18;
	mov.b32 	%r109, 18;
	@%p20 bra 	$L__BB1_2;
	setp.eq.s16 	%p21, %rs62, 511;
	mov.b64 	%rd114, 19;
	mov.b32 	%r109, 19;
	@%p21 bra 	$L__BB1_2;
	setp.eq.s16 	%p22, %rs61, 511;
	mov.b64 	%rd114, 20;
	mov.b32 	%r109, 20;
	@%p22 bra 	$L__BB1_2;
	setp.eq.s16 	%p23, %rs60, 511;
	mov.b64 	%rd114, 21;
	mov.b32 	%r109, 21;
	@%p23 bra 	$L__BB1_2;
	setp.eq.s16 	%p24, %rs59, 511;
	mov.b64 	%rd114, 22;
	mov.b32 	%r109, 22;
	@%p24 bra 	$L__BB1_2;
	setp.eq.s16 	%p25, %rs58, 511;
	mov.b64 	%rd114, 23;
	mov.b32 	%r109, 23;
	@%p25 bra 	$L__BB1_2;
	setp.eq.s16 	%p26, %rs57, 511;
	mov.b64 	%rd114, 24;
	mov.b32 	%r109, 24;
	@%p26 bra 	$L__BB1_2;
	setp.eq.s16 	%p27, %rs56, 511;
	mov.b64 	%rd114, 25;
	mov.b32 	%r109, 25;
	@%p27 bra 	$L__BB1_2;
	setp.eq.s16 	%p28, %rs55, 511;
	mov.b64 	%rd114, 26;
	mov.b32 	%r109, 26;
	@%p28 bra 	$L__BB1_2;
	setp.eq.s16 	%p29, %rs54, 511;
	mov.b64 	%rd114, 27;
	mov.b32 	%r109, 27;
	@%p29 bra 	$L__BB1_2;
	setp.eq.s16 	%p30, %rs53, 511;
	mov.b64 	%rd114, 28;
	mov.b32 	%r109, 28;
	@%p30 bra 	$L__BB1_2;
	setp.eq.s16 	%p31, %rs52, 511;
	mov.b64 	%rd114, 29;
	mov.b32 	%r109, 29;
	@%p31 bra 	$L__BB1_2;
	setp.eq.s16 	%p32, %rs51, 511;
	mov.b64 	%rd114, 30;
	mov.b32 	%r109, 30;
	@%p32 bra 	$L__BB1_2;
	setp.eq.s16 	%p33, %rs50, 511;
	mov.b64 	%rd114, 31;
	mov.b32 	%r109, 31;
	@%p33 bra 	$L__BB1_2;
	setp.eq.s16 	%p34, %rs49, 511;
	mov.b64 	%rd114, 32;
	mov.b32 	%r109, 32;
	@%p34 bra 	$L__BB1_2;
	setp.eq.s16 	%p35, %rs48, 511;
	mov.b64 	%rd114, 33;
	mov.b32 	%r109, 33;
	@%p35 bra 	$L__BB1_2;
	setp.eq.s16 	%p36, %rs47, 511;
	mov.b64 	%rd114, 34;
	mov.b32 	%r109, 34;
	@%p36 bra 	$L__BB1_2;
	setp.eq.s16 	%p37, %rs46, 511;
	mov.b64 	%rd114, 35;
	mov.b32 	%r109, 35;
	@%p37 bra 	$L__BB1_2;
	setp.eq.s16 	%p38, %rs45, 511;
	mov.b64 	%rd114, 36;
	mov.b32 	%r109, 36;
	@%p38 bra 	$L__BB1_2;
	setp.eq.s16 	%p39, %rs44, 511;
	mov.b64 	%rd114, 37;
	mov.b32 	%r109, 37;
	@%p39 bra 	$L__BB1_2;
	setp.eq.s16 	%p40, %rs43, 511;
	mov.b64 	%rd114, 38;
	mov.b32 	%r109, 38;
	@%p40 bra 	$L__BB1_2;
	setp.eq.s16 	%p41, %rs42, 511;
	mov.b64 	%rd114, 39;
	mov.b32 	%r109, 39;
	@%p41 bra 	$L__BB1_2;
	setp.eq.s16 	%p42, %rs41, 511;
	mov.b64 	%rd114, 40;
	mov.b32 	%r109, 40;
	@%p42 bra 	$L__BB1_2;
	setp.eq.s16 	%p43, %rs40, 511;
	mov.b64 	%rd114, 41;
	mov.b32 	%r109, 41;
	@%p43 bra 	$L__BB1_2;
	setp.eq.s16 	%p44, %rs39, 511;
	mov.b64 	%rd114, 42;
	mov.b32 	%r109, 42;
	@%p44 bra 	$L__BB1_2;
	setp.eq.s16 	%p45, %rs38, 511;
	mov.b64 	%rd114, 43;
	mov.b32 	%r109, 43;
	@%p45 bra 	$L__BB1_2;
	setp.eq.s16 	%p46, %rs37, 511;
	mov.b64 	%rd114, 44;
	mov.b32 	%r109, 44;
	@%p46 bra 	$L__BB1_2;
	setp.eq.s16 	%p47, %rs36, 511;
	mov.b64 	%rd114, 45;
	mov.b32 	%r109, 45;
	@%p47 bra 	$L__BB1_2;
	setp.eq.s16 	%p48, %rs35, 511;
	mov.b64 	%rd114, 46;
	mov.b32 	%r109, 46;
	@%p48 bra 	$L__BB1_2;
	setp.eq.s16 	%p49, %rs34, 511;
	mov.b64 	%rd114, 47;
	mov.b32 	%r109, 47;
	@%p49 bra 	$L__BB1_2;
	setp.eq.s16 	%p50, %rs33, 511;
	mov.b64 	%rd114, 48;
	mov.b32 	%r109, 48;
	@%p50 bra 	$L__BB1_2;
	setp.eq.s16 	%p51, %rs32, 511;
	mov.b64 	%rd114, 49;
	mov.b32 	%r109, 49;
	@%p51 bra 	$L__BB1_2;
	setp.eq.s16 	%p52, %rs31, 511;
	mov.b64 	%rd114, 50;
	mov.b32 	%r109, 50;
	@%p52 bra 	$L__BB1_2;
	setp.eq.s16 	%p53, %rs30, 511;
	mov.b64 	%rd114, 51;
	mov.b32 	%r109, 51;
	@%p53 bra 	$L__BB1_2;
	setp.eq.s16 	%p54, %rs29, 511;
	mov.b64 	%rd114, 52;
	mov.b32 	%r109, 52;
	@%p54 bra 	$L__BB1_2;
	setp.eq.s16 	%p55, %rs28, 511;
	mov.b64 	%rd114, 53;
	mov.b32 	%r109, 53;
	@%p55 bra 	$L__BB1_2;
	setp.eq.s16 	%p56, %rs27, 511;
	mov.b64 	%rd114, 54;
	mov.b32 	%r109, 54;
	@%p56 bra 	$L__BB1_2;
	setp.eq.s16 	%p57, %rs26, 511;
	mov.b64 	%rd114, 55;
	mov.b32 	%r109, 55;
	@%p57 bra 	$L__BB1_2;
	setp.eq.s16 	%p58, %rs25, 511;
	mov.b64 	%rd114, 56;
	mov.b32 	%r109, 56;
	@%p58 bra 	$L__BB1_2;
	setp.eq.s16 	%p59, %rs24, 511;
	mov.b64 	%rd114, 57;
	mov.b32 	%r109, 57;
	@%p59 bra 	$L__BB1_2;
	setp.eq.s16 	%p60, %rs23, 511;
	mov.b64 	%rd114, 58;
	mov.b32 	%r109, 58;
	@%p60 bra 	$L__BB1_2;
	setp.eq.s16 	%p61, %rs22, 511;
	mov.b64 	%rd114, 59;
	mov.b32 	%r109, 59;
	@%p61 bra 	$L__BB1_2;
	setp.eq.s16 	%p62, %rs21, 511;
	mov.b64 	%rd114, 60;
	mov.b32 	%r109, 60;
	@%p62 bra 	$L__BB1_2;
	setp.eq.s16 	%p63, %rs20, 511;
	mov.b64 	%rd114, 61;
	mov.b32 	%r109, 61;
	@%p63 bra 	$L__BB1_2;
	setp.eq.s16 	%p64, %rs19, 511;
	mov.b64 	%rd114, 62;
	mov.b32 	%r109, 62;
	@%p64 bra 	$L__BB1_2;
	setp.eq.s16 	%p65, %rs18, 511;
	mov.b64 	%rd114, 63;
	mov.b32 	%r109, 63;
	@%p65 bra 	$L__BB1_2;
	setp.eq.s16 	%p66, %rs17, 511;
	mov.b64 	%rd114, 64;
	mov.b32 	%r109, 64;
	@%p66 bra 	$L__BB1_2;
	setp.eq.s16 	%p67, %rs16, 511;
	mov.b64 	%rd114, 65;
	mov.b32 	%r109, 65;
	@%p67 bra 	$L__BB1_2;
	setp.eq.s16 	%p68, %rs15, 511;
	mov.b64 	%rd114, 66;
	mov.b32 	%r109, 66;
	@%p68 bra 	$L__BB1_2;
	setp.eq.s16 	%p69, %rs14, 511;
	mov.b64 	%rd114, 67;
	mov.b32 	%r109, 67;
	@%p69 bra 	$L__BB1_2;
	setp.eq.s16 	%p70, %rs13, 511;
	mov.b64 	%rd114, 68;
	mov.b32 	%r109, 68;
	@%p70 bra 	$L__BB1_2;
	setp.eq.s16 	%p71, %rs12, 511;
	mov.b64 	%rd114, 69;
	mov.b32 	%r109, 69;
	@%p71 bra 	$L__BB1_2;
	setp.eq.s16 	%p72, %rs11, 511;
	mov.b64 	%rd114, 70;
	mov.b32 	%r109, 70;
	@%p72 bra 	$L__BB1_2;
	setp.eq.s16 	%p73, %rs10, 511;
	mov.b64 	%rd114, 71;
	mov.b32 	%r109, 71;
	@%p73 bra 	$L__BB1_2;
	setp.eq.s16 	%p74, %rs9, 511;
	mov.b64 	%rd114, 72;
	mov.b32 	%r109, 72;
	@%p74 bra 	$L__BB1_2;
	setp.eq.s16 	%p75, %rs8, 511;
	mov.b64 	%rd114, 73;
	mov.b32 	%r109, 73;
	@%p75 bra 	$L__BB1_2;
	setp.eq.s16 	%p76, %rs7, 511;
	mov.b64 	%rd114, 74;
	mov.b32 	%r109, 74;
	@%p76 bra 	$L__BB1_2;
	setp.eq.s16 	%p77, %rs6, 511;
	mov.b64 	%rd114, 75;
	mov.b32 	%r109, 75;
	@%p77 bra 	$L__BB1_2;
	setp.eq.s16 	%p78, %rs5, 511;
	mov.b64 	%rd114, 76;
	mov.b32 	%r109, 76;
	@%p78 bra 	$L__BB1_2;
	setp.eq.s16 	%p79, %rs4, 511;
	mov.b64 	%rd114, 77;
	mov.b32 	%r109, 77;
	@%p79 bra 	$L__BB1_2;
	setp.eq.s16 	%p80, %rs3, 511;
	mov.b64 	%rd114, 78;
	mov.b32 	%r109, 78;
	@%p80 bra 	$L__BB1_2;
	setp.eq.s16 	%p81, %rs2, 511;
	mov.b64 	%rd114, 79;
	mov.b32 	%r109, 79;
	@%p81 bra 	$L__BB1_2;
	setp.eq.s16 	%p82, %rs1, 511;
	mov.b64 	%rd114, 80;
	mov.b32 	%r109, 80;
	@%p82 bra 	$L__BB1_2;
$L__BB1_87:
	ret;

}


// ===== COMPILED SASS (sm_100) =====

	.target	sm_100

	.elftype	@"ET_EXEC"


//--------------------- .note.nv.tkinfo           --------------------------
	.section	.note.nv.tkinfo,"",@"SHT_NOTE"
	.sectionflags	@"SHF_NOTE_NV_TKINFO"
	.tkinfo
        /*0018*/ 	.word	0x00000002
        /*0030*/ 	.string	""
        /*0030*/ 	.string	"ptxas"
        /*0030*/ 	.string	"Cuda compilation tools, release 13.0, V13.0.88"
        /*0030*/ 	.string	"Build cuda_13.0.r13.0/compiler.36424714_0"
        /*0030*/ 	.string	"-arch sm_100 -m 64 "



//--------------------- .note.nv.cuinfo           --------------------------
	.section	.note.nv.cuinfo,"",@"SHT_NOTE"
	.sectionflags	@"SHF_NOTE_NV_CUINFO"
        /*0018*/ 	.short	0x0002
        /*001a*/ 	.short	0x0064
        /*001c*/ 	.short	0x0082
	.zero		2


//--------------------- .nv.info                  --------------------------
	.section	.nv.info,"",@"SHT_CUDA_INFO"
	.align	4


	//----- nvinfo : EIATTR_REGCOUNT
	.align		4
        /*0000*/ 	.byte	0x04, 0x2f
        /*0002*/ 	.short	(.L_2 - .L_1)
	.align		4
.L_1:
        /*0004*/ 	.word	index@(_Z14DfsSolveKernelPK5BoardiPS_)
        /*0008*/ 	.word	0x00000060


	//----- nvinfo : EIATTR_FRAME_SIZE
	.align		4
.L_2:
        /*000c*/ 	.byte	0x04, 0x11
        /*000e*/ 	.short	(.L_4 - .L_3)
	.align		4
.L_3:
        /*0010*/ 	.word	index@(_Z14DfsSolveKernelPK5BoardiPS_)
        /*0014*/ 	.word	0x00000330


	//----- nvinfo : EIATTR_REGCOUNT
	.align		4
.L_4:
        /*0018*/ 	.byte	0x04, 0x2f
        /*001a*/ 	.short	(.L_6 - .L_5)
	.align		4
.L_5:
        /*001c*/ 	.word	index@(_Z20ExpandFrontierKernelP5BoardiiPii)
        /*0020*/ 	.word	0x00000060


	//----- nvinfo : EIATTR_FRAME_SIZE
	.align		4
.L_6:
        /*0024*/ 	.byte	0x04, 0x11
        /*0026*/ 	.short	(.L_8 - .L_7)
	.align		4
.L_7:
        /*0028*/ 	.word	index@(_Z20ExpandFrontierKernelP5BoardiiPii)
        /*002c*/ 	.word	0x00000148


	//----- nvinfo : EIATTR_MIN_STACK_SIZE
	.align		4
.L_8:
        /*0030*/ 	.byte	0x04, 0x12
        /*0032*/ 	.short	(.L_10 - .L_9)
	.align		4
.L_9:
        /*0034*/ 	.word	index@(_Z20ExpandFrontierKernelP5BoardiiPii)
        /*0038*/ 	.word	0x00000148


	//----- nvinfo : EIATTR_MIN_STACK_SIZE
	.align		4
.L_10:
        /*003c*/ 	.byte	0x04, 0x12
        /*003e*/ 	.short	(.L_12 - .L_11)
	.align		4
.L_11:
        /*0040*/ 	.word	index@(_Z14DfsSolveKernelPK5BoardiPS_)
        /*0044*/ 	.word	0x00000330
.L_12:


//--------------------- .nv.compat                --------------------------
	.section	.nv.compat,"",@"SHT_CUDA_COMPAT_INFO"
	.align	4
        /*0000*/ 	.byte	0x02, 0x09, 0x00, 0x00, 0x02, 0x02, 0x01, 0x00, 0x02, 0x05, 0x05, 0x00, 0x03, 0x07, 0x01, 0x01
        /*0010*/ 	.byte	0x02, 0x03, 0x00, 0x00, 0x02, 0x06, 0x01, 0x00, 0x04, 0x0b, 0x08, 0x00, 0x09, 0x00, 0x00, 0x00
        /*0020*/ 	.byte	0x00, 0x00, 0x00, 0x00


//--------------------- .nv.info._Z20ExpandFrontierKernelP5BoardiiPii --------------------------
	.section	.nv.info._Z20ExpandFrontierKernelP5BoardiiPii,"",@"SHT_CUDA_INFO"
	.sectionflags	@""
	.align	4


	//----- nvinfo : EIATTR_CUDA_API_VERSION
	.align		4
        /*0000*/ 	.byte	0x04, 0x37
        /*0002*/ 	.short	(.L_14 - .L_13)
.L_13:
        /*0004*/ 	.word	0x00000082


	//----- nvinfo : EIATTR_KPARAM_INFO
	.align		4
.L_14:
        /*0008*/ 	.byte	0x04, 0x17
        /*000a*/ 	.short	(.L_16 - .L_15)
.L_15:
        /*000c*/ 	.word	0x00000000
        /*0010*/ 	.short	0x0004
        /*0012*/ 	.short	0x0018
        /*0014*/ 	.byte	0x00, 0xf0, 0x11, 0x00


	//----- nvinfo : EIATTR_KPARAM_INFO
	.align		4
.L_16:
        /*0018*/ 	.byte	0x04, 0x17
        /*001a*/ 	.short	(.L_18 - .L_17)
.L_17:
        /*001c*/ 	.word	0x00000000
        /*0020*/ 	.short	0x0003
        /*0022*/ 	.short	0x0010
        /*0024*/ 	.byte	0x00, 0xf5, 0x21, 0x00


	//----- nvinfo : EIATTR_KPARAM_INFO
	.align		4
.L_18:
        /*0028*/ 	.byte	0x04, 0x17
        /*002a*/ 	.short	(.L_20 - .L_19)
.L_19:
        /*002c*/ 	.word	0x00000000
        /*0030*/ 	.short	0x0002
        /*0032*/ 	.short	0x000c
        /*0034*/ 	.byte	0x00, 0xf0, 0x11, 0x00


	//----- nvinfo : EIATTR_KPARAM_INFO
	.align		4
.L_20:
        /*0038*/ 	.byte	0x04, 0x17
        /*003a*/ 	.short	(.L_22 - .L_21)
.L_21:
        /*003c*/ 	.word	0x00000000
        /*0040*/ 	.short	0x0001
        /*0042*/ 	.short	0x0008
        /*0044*/ 	.byte	0x00, 0xf0, 0x11, 0x00


	//----- nvinfo : EIATTR_KPARAM_INFO
	.align		4
.L_22:
        /*0048*/ 	.byte	0x04, 0x17
        /*004a*/ 	.short	(.L_24 - .L_23)
.L_23:
        /*004c*/ 	.word	0x00000000
        /*0050*/ 	.short	0x0000
        /*0052*/ 	.short	0x0000
        /*0054*/ 	.byte	0x00, 0xf5, 0x21, 0x00


	//----- nvinfo : EIATTR_SPARSE_MMA_MASK
	.align		4
.L_24:
        /*0058*/ 	.byte	0x03, 0x50
        /*005a*/ 	.short	0x0000


	//----- nvinfo : EIATTR_MAXREG_COUNT
	.align		4
        /*005c*/ 	.byte	0x03, 0x1b
        /*005e*/ 	.short	0x00ff


	//----- nvinfo : EIATTR_MERCURY_ISA_VERSION
	.align		4
        /*0060*/ 	.byte	0x03, 0x5f
        /*0062*/ 	.short	0x0101


	//----- nvinfo : EIATTR_INT_WARP_WIDE_INSTR_OFFSETS
	.align		4
        /*0064*/ 	.byte	0x04, 0x31
        /*0066*/ 	.short	(.L_26 - .L_25)


	//   ....[0]....
.L_25:
        /*0068*/ 	.word	0x00002a10


	//   ....[1]....
        /*006c*/ 	.word	0x00002f30


	//----- nvinfo : EIATTR_VRC_CTA_INIT_COUNT
	.align		4
.L_26:
        /*0070*/ 	.byte	0x02, 0x4a
	.zero		1
	.zero		1


	//----- nvinfo : EIATTR_EXIT_INSTR_OFFSETS
	.align		4
        /*0074*/ 	.byte	0x04, 0x1c
        /*0076*/ 	.short	(.L_28 - .L_27)


	//   ....[0]....
.L_27:
        /*0078*/ 	.word	0x000000a0


	//   ....[1]....
        /*007c*/ 	.word	0x00001e10


	//   ....[2]....
        /*0080*/ 	.word	0x000029c0


	//   ....[3]....
        /*0084*/ 	.word	0x000038a0


	//----- nvinfo : EIATTR_CRS_STACK_SIZE
	.align		4
.L_28:
        /*0088*/ 	.byte	0x04, 0x1e
        /*008a*/ 	.short	(.L_30 - .L_29)
.L_29:
        /*008c*/ 	.word	0x00000000


	//----- nvinfo : EIATTR_CBANK_PARAM_SIZE
	.align		4
.L_30:
        /*0090*/ 	.byte	0x03, 0x19
        /*0092*/ 	.short	0x001c


	//----- nvinfo : EIATTR_PARAM_CBANK
	.align		4
        /*0094*/ 	.byte	0x04, 0x0a
        /*0096*/ 	.short	(.L_32 - .L_31)
	.align		4
.L_31:
        /*0098*/ 	.word	index@(.nv.constant0._Z20ExpandFrontierKernelP5BoardiiPii)
        /*009c*/ 	.short	0x0380
        /*009e*/ 	.short	0x001c


	//----- nvinfo : EIATTR_SW_WAR
	.align		4
.L_32:
        /*00a0*/ 	.byte	0x04, 0x36
        /*00a2*/ 	.short	(.L_34 - .L_33)
.L_33:
        /*00a4*/ 	.word	0x00000008
.L_34:


//--------------------- .nv.info._Z14DfsSolveKernelPK5BoardiPS_ --------------------------
	.section	.nv.info._Z14DfsSolveKernelPK5BoardiPS_,"",@"SHT_CUDA_INFO"
	.sectionflags	@""
	.align	4


	//----- nvinfo : EIATTR_CUDA_API_VERSION
	.align		4
        /*0000*/ 	.byte	0x04, 0x37
        /*0002*/ 	.short	(.L_36 - .L_35)
.L_35:
        /*0004*/ 	.word	0x00000082


	//----- nvinfo : EIATTR_KPARAM_INFO
	.align		4
.L_36:
        /*0008*/ 	.byte	0x04, 0x17
        /*000a*/ 	.short	(.L_38 - .L_37)
.L_37:
        /*000c*/ 	.word	0x00000000
        /*0010*/ 	.short	0x0002
        /*0012*/ 	.short	0x0010
        /*0014*/ 	.byte	0x00, 0xf5, 0x21, 0x00


	//----- nvinfo : EIATTR_KPARAM_INFO
	.align		4
.L_38:
        /*0018*/ 	.byte	0x04, 0x17
        /*001a*/ 	.short	(.L_40 - .L_39)
.L_39:
        /*001c*/ 	.word	0x00000000
        /*0020*/ 	.short	0x0001
        /*0022*/ 	.short	0x0008
        /*0024*/ 	.byte	0x00, 0xf0, 0x11, 0x00


	//----- nvinfo : EIATTR_KPARAM_INFO
	.align		4
.L_40:
        /*0028*/ 	.byte	0x04, 0x17
        /*002a*/ 	.short	(.L_42 - .L_41)
.L_41:
        /*002c*/ 	.word	0x00000000
        /*0030*/ 	.short	0x0000
        /*0032*/ 	.short	0x0000
        /*0034*/ 	.byte	0x00, 0xf5, 0x21, 0x00


	//----- nvinfo : EIATTR_SPARSE_MMA_MASK
	.align		4
.L_42:
        /*0038*/ 	.byte	0x03, 0x50
        /*003a*/ 	.short	0x0000


	//----- nvinfo : EIATTR_MAXREG_COUNT
	.align		4
        /*003c*/ 	.byte	0x03, 0x1b
        /*003e*/ 	.short	0x00ff


	//----- nvinfo : EIATTR_MERCURY_ISA_VERSION
	.align		4
        /*0040*/ 	.byte	0x03, 0x5f
        /*0042*/ 	.short	0x0101


	//----- nvinfo : EIATTR_VRC_CTA_INIT_COUNT
	.align		4
        /*0044*/ 	.byte	0x02, 0x4a
	.zero		1
	.zero		1


	//----- nvinfo : EIATTR_EXIT_INSTR_OFFSETS
	.align		4
        /*0048*/ 	.byte	0x04, 0x1c
        /*004a*/ 	.short	(.L_44 - .L_43)


	//   ....[0]....
.L_43:
        /*004c*/ 	.word	0x000000a0


	//   ....[1]....
        /*0050*/ 	.word	0x000000f0


	//   ....[2]....
        /*0054*/ 	.word	0x00002530


	//   ....[3]....
        /*0058*/ 	.word	0x00003a40


	//   ....[4]....
        /*005c*/ 	.word	0x00003f70


	//   ....[5]....
        /*0060*/ 	.word	0x00003fc0


	//   ....[6]....
        /*0064*/ 	.word	0x00007f40


	//   ....[7]....
        /*0068*/ 	.word	0x00008470


	//   ....[8]....
        /*006c*/ 	.word	0x00008530


	//----- nvinfo : EIATTR_CRS_STACK_SIZE
	.align		4
.L_44:
        /*0070*/ 	.byte	0x04, 0x1e
        /*0072*/ 	.short	(.L_46 - .L_45)
.L_45:
        /*0074*/ 	.word	0x00000000


	//----- nvinfo : EIATTR_CBANK_PARAM_SIZE
	.align		4
.L_46:
        /*0078*/ 	.byte	0x03, 0x19
        /*007a*/ 	.short	0x0018


	//----- nvinfo : EIATTR_PARAM_CBANK
	.align		4
        /*007c*/ 	.byte	0x04, 0x0a
        /*007e*/ 	.short	(.L_48 - .L_47)
	.align		4
.L_47:
        /*0080*/ 	.word	index@(.nv.constant0._Z14DfsSolveKernelPK5BoardiPS_)
        /*0084*/ 	.short	0x0380
        /*0086*/ 	.short	0x0018


	//----- nvinfo : EIATTR_SW_WAR
	.align		4
.L_48:
        /*0088*/ 	.byte	0x04, 0x36
        /*008a*/ 	.short	(.L_50 - .L_49)
.L_49:
        /*008c*/ 	.word	0x00000008
.L_50:


//--------------------- .nv.callgraph             --------------------------
	.section	.nv.callgraph,"",@"SHT_CUDA_CALLGRAPH"
	.align	4
	.sectionentsize	8
	.align		4
        /*0000*/ 	.word	0x00000000
	.align		4
        /*0004*/ 	.word	0xffffffff
	.align		4
        /*0008*/ 	.word	0x00000000
	.align		4
        /*000c*/ 	.word	0xfffffffe
	.align		4
        /*0010*/ 	.word	0x00000000
	.align		4
        /*0014*/ 	.word	0xfffffffd
	.align		4
        /*0018*/ 	.word	0x00000000
	.align		4
        /*001c*/ 	.word	0xfffffffc


//--------------------- .nv.constant4             --------------------------
	.section	.nv.constant4,"a",@progbits
	.align	8
	.align		8
.nv.constant4:
        /*0000*/ 	.dword	d_solution_found


//--------------------- .text._Z20ExpandFrontierKernelP5BoardiiPii --------------------------
	.section	.text._Z20ExpandFrontierKernelP5BoardiiPii,"ax",@progbits
	.align	128
        .global         _Z20ExpandFrontierKernelP5BoardiiPii
        .type           _Z20ExpandFrontierKernelP5BoardiiPii,@function
        .size           _Z20ExpandFrontierKernelP5BoardiiPii,(.L_x_39 - _Z20ExpandFrontierKernelP5BoardiiPii)
        .other          _Z20ExpandFrontierKernelP5BoardiiPii,@"STO_CUDA_ENTRY STV_DEFAULT"
_Z20ExpandFrontierKernelP5BoardiiPii:
.text._Z20ExpandFrontierKernelP5BoardiiPii:
[----:B------:R-:W0:Y:S01]  /*0000*/  LDC R1, c[0x0][0x37c] ;  /* 0x0000df00ff017b82 */ /* 0x000e220000000800 */
[----:B------:R-:W1:Y:S07]  /*0010*/  S2R R0, SR_TID.X ;  /* 0x0000000000007919 */ /* 0x000e6e0000002100 */
[----:B------:R-:W1:Y:S01]  /*0020*/  S2UR UR4, SR_CTAID.X ;  /* 0x00000000000479c3 */ /* 0x000e620000002500 */
[----:B------:R-:W2:Y:S01]  /*0030*/  LDCU UR5, c[0x0][0x398] ;  /* 0x00007300ff0577ac */ /* 0x000ea20008000800 */
[----:B0-----:R-:W-:-:S06]  /*0040*/  VIADD R1, R1, 0xfffffeb8 ;  /* 0xfffffeb801017836 */ /* 0x001fcc0000000000 */
[----:B------:R-:W1:Y:S08]  /*0050*/  LDC R3, c[0x0][0x360] ;  /* 0x0000d800ff037b82 */ /* 0x000e700000000800 */
[----:B------:R-:W2:Y:S01]  /*0060*/  LDC.64 R4, c[0x0][0x388] ;  /* 0x0000e200ff047b82 */ /* 0x000ea20000000a00 */
[----:B-1----:R-:W-:Y:S01]  /*0070*/  IMAD R3, R3, UR4, R0 ;  /* 0x0000000403037c24 */ /* 0x002fe2000f8e0200 */
[----:B--2---:R-:W-:-:S04]  /*0080*/  VIADDMNMX R0, R5, -R4, UR5, PT ;  /* 0x0000000505007e46 */ /* 0x004fc8000b800904 */
[----:B------:R-:W-:-:S13]  /*0090*/  ISETP.GT.AND P0, PT, R0, R3, PT ;  /* 0x000000030000720c */ /* 0x000fda0003f04270 */
[----:B------:R-:W-:Y:S05]  /*00a0*/  @!P0 EXIT ;  /* 0x000000000000894d */ /* 0x000fea0003800000 */
[----:B------:R-:W0:Y:S01]  /*00b0*/  LDC.64 R6, c[0x0][0x380] ;  /* 0x0000e000ff067b82 */ /* 0x000e220000000a00 */
[----:B------:R-:W1:Y:S01]  /*00c0*/  LDCU.64 UR4, c[0x0][0x358] ;  /* 0x00006b00ff0477ac */ /* 0x000e620008000a00 */
[----:B------:R-:W-:-:S04]  /*00d0*/  IMAD.IADD R3, R3, 0x1, R4 ;  /* 0x0000000103037824 */ /* 0x000fc800078e0204 */
[----:B0-----:R-:W-:-:S05]  /*00e0*/  IMAD.WIDE R6, R3, 0xa2, R6 ;  /* 0x000000a203067825 */ /* 0x001fca00078e0206 */
[----:B-1----:R-:W2:Y:S04]  /*00f0*/  LDG.E.U16 R0, desc[UR4][R6.64] ;  /* 0x0000000406007981 */ /* 0x002ea8000c1e1500 */
[----:B------:R-:W3:Y:S04]  /*0100*/  LDG.E.U16 R10, desc[UR4][R6.64+0x6] ;  /* 0x00000604060a7981 */ /* 0x000ee8000c1e1500 */
[----:B------:R-:W3:Y:S04]  /*0110*/  LDG.E.U16 R11, desc[UR4][R6.64+0x4] ;  /* 0x00000404060b7981 */ /* 0x000ee8000c1e1500 */
[----:B------:R-:W2:Y:S04]  /*0120*/  LDG.E.U16 R12, desc[UR4][R6.64+0x2] ;  /* 0x00000204060c7981 */ /* 0x000ea8000c1e1500 */
[----:B------:R-:W4:Y:S04]  /*0130*/  LDG.E.U16 R13, desc[UR4][R6.64+0xe] ;  /* 0x00000e04060d7981 */ /* 0x000f28000c1e1500 */
[----:B------:R-:W4:Y:S04]  /*0140*/  LDG.E.U16 R14, desc[UR4][R6.64+0xc] ;  /* 0x00000c04060e7981 */ /* 0x000f28000c1e1500 */
[----:B------:R-:W5:Y:S04]  /*0150*/  LDG.E.U16 R15, desc[UR4][R6.64+0xa] ;  /* 0x00000a04060f7981 */ /* 0x000f68000c1e1500 */
        /* <DEDUP_REMOVED lines=73> */
[----:B------:R0:W5:Y:S01]  /*05f0*/  LDG.E.U16 R90, desc[UR4][R6.64+0xa0] ;  /* 0x0000a004065a7981 */ /* 0x000162000c1e1500 */
[----:B--2---:R-:W-:Y:S01]  /*0600*/  PRMT R2, R0, 0x5410, R12 ;  /* 0x0000541000027816 */ /* 0x004fe2000000000c */
[----:B------:R-:W-:Y:S01]  /*0610*/  BSSY.RECONVERGENT B0, `(.L_x_0) ;  /* 0x0000182000007945 */ /* 0x000fe20003800200 */
[----:B---3--:R-:W-:-:S02]  /*0620*/  PRMT R3, R11, 0x5410, R10 ;  /* 0x000054100b037816 */ /* 0x008fc4000000000a */
[----:B----4-:R-:W-:Y:S02]  /*0630*/  PRMT R5, R14, 0x5410, R13 ;  /* 0x000054100e057816 */ /* 0x010fe4000000000d */
[----:B-----5:R-:W-:Y:S01]  /*0640*/  PRMT R4, R16, 0x5410, R15 ;  /* 0x0000541010047816 */ /* 0x020fe2000000000f */
[----:B------:R1:W-:Y:S04]  /*0650*/  STL.64 [R1], R2 ;  /* 0x0000000201007387 */ /* 0x0003e80000100a00 */
[----:B------:R2:W-:Y:S01]  /*0660*/  STL.64 [R1+0x8], R4 ;  /* 0x0000080401007387 */ /* 0x0005e20000100a00 */
[----:B0-----:R-:W-:Y:S02]  /*0670*/  PRMT R7, R18, 0x5410, R17 ;  /* 0x0000541012077816 */ /* 0x001fe40000000011 */
[----:B------:R-:W-:-:S05]  /*0680*/  PRMT R6, R20, 0x5410, R19 ;  /* 0x0000541014067816 */ /* 0x000fca0000000013 */
[----:B------:R0:W-:Y:S01]  /*0690*/  STL.64 [R1+0x10], R6 ;  /* 0x0000100601007387 */ /* 0x0001e20000100a00 */
[----:B------:R-:W-:Y:S02]  /*06a0*/  PRMT R9, R22, 0x5410, R21 ;  /* 0x0000541016097816 */ /* 0x000fe40000000015 */
[----:B------:R-:W-:-:S05]  /*06b0*/  PRMT R8, R24, 0x5410, R23 ;  /* 0x0000541018087816 */ /* 0x000fca0000000017 */
[----:B------:R3:W-:Y:S01]  /*06c0*/  STL.64 [R1+0x18], R8 ;  /* 0x0000180801007387 */ /* 0x0007e20000100a00 */
[----:B-1----:R-:W-:Y:S02]  /*06d0*/  PRMT R3, R26, 0x5410, R25 ;  /* 0x000054101a037816 */ /* 0x002fe40000000019 */
[----:B------:R-:W-:-:S05]  /*06e0*/  PRMT R2, R28, 0x5410, R27 ;  /* 0x000054101c027816 */ /* 0x000fca000000001b */
[----:B------:R1:W-:Y:S01]  /*06f0*/  STL.64 [R1+0x20], R2 ;  /* 0x0000200201007387 */ /* 0x0003e20000100a00 */
[----:B--2---:R-:W-:Y:S02]  /*0700*/  PRMT R5, R30, 0x5410, R29 ;  /* 0x000054101e057816 */ /* 0x004fe4000000001d */
[----:B------:R-:W-:-:S05]  /*0710*/  PRMT R4, R32, 0x5410, R31 ;  /* 0x0000541020047816 */ /* 0x000fca000000001f */
[----:B------:R2:W-:Y:S01]  /*0720*/  STL.64 [R1+0x28], R4 ;  /* 0x0000280401007387 */ /* 0x0005e20000100a00 */
[----:B0-----:R-:W-:Y:S02]  /*0730*/  PRMT R7, R34, 0x5410, R33 ;  /* 0x0000541022077816 */ /* 0x001fe40000000021 */
[----:B------:R-:W-:-:S05]  /*0740*/  PRMT R6, R36, 0x5410, R35 ;  /* 0x0000541024067816 */ /* 0x000fca0000000023 */
[----:B------:R0:W-:Y:S01]  /*0750*/  STL.64 [R1+0x30], R6 ;  /* 0x0000300601007387 */ /* 0x0001e20000100a00 */
[----:B---3--:R-:W-:Y:S02]  /*0760*/  PRMT R9, R38, 0x5410, R37 ;  /* 0x0000541026097816 */ /* 0x008fe40000000025 */
        /* <DEDUP_REMOVED lines=22> */
[----:B------:R-:W-:Y:S01]  /*08d0*/  STL.64 [R1+0x70], R6 ;  /* 0x0000700601007387 */ /* 0x000fe20000100a00 */
[----:B---3--:R-:W-:Y:S02]  /*08e0*/  PRMT R9, R71, 0x5410, R72 ;  /* 0x0000541047097816 */ /* 0x008fe40000000048 */
[----:B------:R-:W-:-:S05]  /*08f0*/  PRMT R8, R69, 0x5410, R70 ;  /* 0x0000541045087816 */ /* 0x000fca0000000046 */
[----:B------:R-:W-:Y:S01]  /*0900*/  STL.64 [R1+0x78], R8 ;  /* 0x0000780801007387 */ /* 0x000fe20000100a00 */
[----:B-1----:R-:W-:Y:S02]  /*0910*/  PRMT R3, R75, 0x5410, R76 ;  /* 0x000054104b037816 */ /* 0x002fe4000000004c */
[----:B------:R-:W-:-:S05]  /*0920*/  PRMT R2, R73, 0x5410, R74 ;  /* 0x0000541049027816 */ /* 0x000fca000000004a */
[----:B------:R0:W-:Y:S01]  /*0930*/  STL.64 [R1+0x80], R2 ;  /* 0x0000800201007387 */ /* 0x0001e20000100a00 */
[----:B--2---:R-:W-:Y:S02]  /*0940*/  PRMT R5, R79, 0x5410, R80 ;  /* 0x000054104f057816 */ /* 0x004fe40000000050 */
[----:B------:R-:W-:-:S05]  /*0950*/  PRMT R4, R77, 0x5410, R78 ;  /* 0x000054104d047816 */ /* 0x000fca000000004e */
[----:B------:R1:W-:Y:S01]  /*0960*/  STL.64 [R1+0x88], R4 ;  /* 0x0000880401007387 */ /* 0x0003e20000100a00 */
[----:B0-----:R-:W-:Y:S01]  /*0970*/  PRMT R2, R0, 0x9910, RZ ;  /* 0x0000991000027816 */ /* 0x001fe200000000ff */
[----:B------:R-:W-:Y:S01]  /*0980*/  IMAD.MOV.U32 R3, RZ, RZ, R1 ;  /* 0x000000ffff037224 */ /* 0x000fe200078e0001 */
[----:B------:R-:W-:Y:S02]  /*0990*/  PRMT R7, R83, 0x5410, R84 ;  /* 0x0000541053077816 */ /* 0x000fe40000000054 */
[----:B------:R-:W-:Y:S01]  /*09a0*/  ISETP.NE.AND P0, PT, R2, 0x1ff, PT ;  /* 0x000001ff0200780c */ /* 0x000fe20003f05270 */
[----:B------:R-:W-:Y:S01]  /*09b0*/  IMAD.MOV.U32 R2, RZ, RZ, RZ ;  /* 0x000000ffff027224 */ /* 0x000fe200078e00ff */
[----:B------:R-:W-:-:S05]  /*09c0*/  PRMT R6, R81, 0x5410, R82 ;  /* 0x0000541051067816 */ /* 0x000fca0000000052 */
[----:B------:R1:W-:Y:S01]  /*09d0*/  STL.64 [R1+0x90], R6 ;  /* 0x0000900601007387 */ /* 0x0003e20000100a00 */
[----:B------:R-:W-:Y:S02]  /*09e0*/  PRMT R9, R87, 0x5410, R88 ;  /* 0x0000541057097816 */ /* 0x000fe40000000058 */
[----:B------:R-:W-:Y:S01]  /*09f0*/  PRMT R8, R85, 0x5410, R86 ;  /* 0x0000541055087816 */ /* 0x000fe20000000056 */
[----:B------:R1:W-:Y:S04]  /*0a00*/  STL.U16 [R1+0xa0], R90 ;  /* 0x0000a05a01007387 */ /* 0x0003e80000100400 */
[----:B------:R1:W-:Y:S01]  /*0a10*/  STL.64 [R1+0x98], R8 ;  /* 0x0000980801007387 */ /* 0x0003e20000100a00 */
[----:B------:R-:W-:Y:S05]  /*0a20*/  @!P0 BRA `(.L_x_1) ;  /* 0x0000001400008947 */ /* 0x000fea0003800000 */
[----:B------:R-:W-:-:S04]  /*0a30*/  PRMT R2, R12, 0x9910, RZ ;  /* 0x000099100c027816 */ /* 0x000fc800000000ff */
[----:B------:R-:W-:Y:S01]  /*0a40*/  ISETP.NE.AND P0, PT, R2, 0x1ff, PT ;  /* 0x000001ff0200780c */ /* 0x000fe20003f05270 */
[----:B------:R-:W-:-:S12]  /*0a50*/  IMAD.MOV.U32 R2, RZ, RZ, 0x1 ;  /* 0x00000001ff027424 */ /* 0x000fd800078e00ff */
        /* <DEDUP_REMOVED lines=314> */
[----:B------:R-:W-:-:S13]  /*1e00*/  ISETP.NE.AND P0, PT, R2, 0x1ff, PT ;  /* 0x000001ff0200780c */ /* 0x000fda0003f05270 */
[----:B------:R-:W-:Y:S05]  /*1e10*/  @P0 EXIT ;  /* 0x000000000000094d */ /* 0x000fea0003800000 */
[----:B------:R-:W-:-:S07]  /*1e20*/  IMAD.MOV.U32 R2, RZ, RZ, 0x50 ;  /* 0x00000050ff027424 */ /* 0x000fce00078e00ff */
.L_x_1:
[----:B------:R-:W-:Y:S05]  /*1e30*/  BSYNC.RECONVERGENT B0 ;  /* 0x0000000000007941 */ /* 0x000fea0003800200 */
.L_x_0:
[----:B-1----:R-:W-:-:S05]  /*1e40*/  PRMT R5, R2, 0x9910, RZ ;  /* 0x0000991002057816 */ /* 0x002fca00000000ff */
[C---:B------:R-:W-:Y:S02]  /*1e50*/  IMAD R4, R5.reuse, 0x39, RZ ;  /* 0x0000003905047824 */ /* 0x040fe400078e02ff */
[----:B------:R-:W-:-:S03]  /*1e60*/  IMAD R5, R5, 0x13, RZ ;  /* 0x0000001305057824 */ /* 0x000fc600078e02ff */
[----:B------:R-:W-:Y:S02]  /*1e70*/  LOP3.LUT R4, R4, 0xffff, RZ, 0xc0, !PT ;  /* 0x0000ffff04047812 */ /* 0x000fe400078ec0ff */
[----:B------:R-:W-:Y:S02]  /*1e80*/  LOP3.LUT R5, R5, 0xffff, RZ, 0xc0, !PT ;  /* 0x0000ffff05057812 */ /* 0x000fe400078ec0ff */
[----:B------:R-:W-:-:S04]  /*1e90*/  SHF.R.U32.HI R4, RZ, 0x9, R4 ;  /* 0x00000009ff047819 */ /* 0x000fc80000011604 */
[----:B------:R-:W-:-:S05]  /*1ea0*/  PRMT R4, R4, 0x9910, RZ ;  /* 0x0000991004047816 */ /* 0x000fca00000000ff */
[----:B------:R-:W-:-:S04]  /*1eb0*/  IMAD R4, R4, 0x9, RZ ;  /* 0x0000000904047824 */ /* 0x000fc800078e02ff */
[----:B------:R-:W-:Y:S01]  /*1ec0*/  IMAD.MOV R6, RZ, RZ, -R4 ;  /* 0x000000ffff067224 */ /* 0x000fe200078e0a04 */
[----:B------:R-:W-:-:S04]  /*1ed0*/  SHF.R.U32.HI R4, RZ, 0x9, R5 ;  /* 0x00000009ff047819 */ /* 0x000fc80000011605 */
[----:B------:R-:W-:Y:S02]  /*1ee0*/  PRMT R5, R6, 0x7710, RZ ;  /* 0x0000771006057816 */ /* 0x000fe400000000ff */
[----:B------:R-:W-:-:S03]  /*1ef0*/  PRMT R6, R4, 0x9910, RZ ;  /* 0x0000991004067816 */ /* 0x000fc600000000ff */
[----:B------:R-:W-:Y:S02]  /*1f00*/  IMAD.IADD R4, R5, 0x1, R2 ;  /* 0x0000000105047824 */ /* 0x000fe400078e0202 */
[----:B------:R-:W-:-:S03]  /*1f10*/  IMAD R6, R6, 0x1b, RZ ;  /* 0x0000001b06067824 */ /* 0x000fc600078e02ff */
[----:B------:R-:W-:Y:S01]  /*1f20*/  LOP3.LUT R5, R4, 0xff, RZ, 0xc0, !PT ;  /* 0x000000ff04057812 */ /* 0x000fe200078ec0ff */
[----:B------:R-:W-:-:S04]  /*1f30*/  IMAD.MOV R6, RZ, RZ, -R6 ;  /* 0x000000ffff067224 */ /* 0x000fc800078e0a06 */
[----:B------:R-:W-:Y:S01]  /*1f40*/  IMAD R5, R5, 0x56, RZ ;  /* 0x0000005605057824 */ /* 0x000fe200078e02ff */
[----:B------:R-:W-:-:S04]  /*1f50*/  PRMT R7, R6, 0x7710, RZ ;  /* 0x0000771006077816 */ /* 0x000fc800000000ff */
[----:B------:R-:W-:-:S04]  /*1f60*/  SHF.R.U32.HI R5, RZ, 0x8, R5 ;  /* 0x00000008ff057819 */ /* 0x000fc80000011605 */
[----:B------:R-:W-:Y:S01]  /*1f70*/  PRMT R6, R5, 0x9910, RZ ;  /* 0x0000991005067816 */ /* 0x000fe200000000ff */
[----:B------:R-:W-:-:S05]  /*1f80*/  IMAD.IADD R5, R7, 0x1, R2 ;  /* 0x0000000107057824 */ /* 0x000fca00078e0202 */
[----:B------:R-:W-:Y:S01]  /*1f90*/  LOP3.LUT R7, R5, 0xff, RZ, 0xc0, !PT ;  /* 0x000000ff05077812 */ /* 0x000fe200078ec0ff */
[----:B------:R-:W-:-:S04]  /*1fa0*/  IMAD R5, R6, 0x3, RZ ;  /* 0x0000000306057824 */ /* 0x000fc800078e02ff */
[----:B------:R-:W-:Y:S01]  /*1fb0*/  IMAD.IADD R7, R2, 0x1, -R7 ;  /* 0x0000000102077824 */ /* 0x000fe200078e0a07 */
[----:B------:R-:W-:Y:S02]  /*1fc0*/  LOP3.LUT R6, R5, 0xff, RZ, 0xc0, !PT ;  /* 0x000000ff05067812 */ /* 0x000fe400078ec0ff */
[----:B------:R-:W-:-:S03]  /*1fd0*/  LOP3.LUT R5, R4, 0xff, RZ, 0xc0, !PT ;  /* 0x000000ff04057812 */ /* 0x000fc600078ec0ff */
[C-C-:B------:R-:W-:Y:S02]  /*1fe0*/  IMAD.IADD R9, R6.reuse, 0x1, R7.reuse ;  /* 0x0000000106097824 */ /* 0x140fe400078e0207 */
[----:B------:R-:W-:Y:S02]  /*1ff0*/  IMAD.IADD R4, R6, 0x1, R7 ;  /* 0x0000000106047824 */ /* 0x000fe400078e0207 */
[----:B------:R-:W-:Y:S02]  /*2000*/  IMAD R6, R5, 0x2, R3 ;  /* 0x0000000205067824 */ /* 0x000fe400078e0203 */
[----:B------:R-:W-:-:S03]  /*2010*/  IMAD.IADD R92, R2, 0x1, -R5 ;  /* 0x00000001025c7824 */ /* 0x000fc600078e0a05 */
[----:B------:R-:W2:Y:S01]  /*2020*/  LDL.U16 R8, [R6] ;  /* 0x0000000006087983 */ /* 0x000ea20000100400 */
[C-C-:B------:R-:W-:Y:S02]  /*2030*/  IMAD R7, R92.reuse, 0x2, R3.reuse ;  /* 0x000000025c077824 */ /* 0x140fe400078e0203 */
[--C-:B------:R-:W-:Y:S02]  /*2040*/  IMAD R5, R92, 0x2, R3.reuse ;  /* 0x000000025c057824 */ /* 0x100fe400078e0203 */
[----:B------:R-:W-:Y:S01]  /*2050*/  IMAD R3, R9, 0x2, R3 ;  /* 0x0000000209037824 */ /* 0x000fe200078e0203 */
[----:B------:R-:W3:Y:S04]  /*2060*/  LDL.U16 R92, [R6+0x7e] ;  /* 0x00007e00065c7983 */ /* 0x000ee80000100400 */
[----:B------:R-:W4:Y:S04]  /*2070*/  LDL.U16 R9, [R7] ;  /* 0x0000000007097983 */ /* 0x000f280000100400 */
[----:B------:R-:W5:Y:S01]  /*2080*/  LDL.U16 R5, [R5+0x10] ;  /* 0x0000100005057983 */ /* 0x000f620000100400 */
[----:B--2---:R-:W-:-:S04]  /*2090*/  PRMT R89, R8, 0x9910, RZ ;  /* 0x0000991008597816 */ /* 0x004fc800000000ff */
[----:B------:R-:W-:Y:S02]  /*20a0*/  ISETP.NE.AND P0, PT, R89, 0x1ff, PT ;  /* 0x000001ff5900780c */ /* 0x000fe40003f05270 */
[----:B----4-:R-:W-:-:S04]  /*20b0*/  PRMT R89, R9, 0x9910, RZ ;  /* 0x0000991009597816 */ /* 0x010fc800000000ff */
[----:B------:R-:W-:Y:S02]  /*20c0*/  ISETP.NE.AND P1, PT, R89, 0x1ff, PT ;  /* 0x000001ff5900780c */ /* 0x000fe40003f25270 */
[----:B------:R-:W2:Y:S01]  /*20d0*/  LDL.U16 R89, [R6+0x12] ;  /* 0x0000120006597983 */ /* 0x000ea20000100400 */
[----:B------:R-:W-:Y:S02]  /*20e0*/  LOP3.LUT R8, R8, 0x1ff, RZ, 0xc, !PT ;  /* 0x000001ff08087812 */ /* 0x000fe400078e0cff */
[----:B------:R-:W-:Y:S02]  /*20f0*/  LOP3.LUT R9, RZ, R9, RZ, 0x33, !PT ;  /* 0x00000009ff097212 */ /* 0x000fe400078e33ff */
[----:B--2---:R-:W-:-:S04]  /*2100*/  PRMT R91, R89, 0x9910, RZ ;  /* 0x00009910595b7816 */ /* 0x004fc800000000ff */
[----:B------:R-:W-:Y:S02]  /*2110*/  ISETP.NE.AND P2, PT, R91, 0x1ff, PT ;  /* 0x000001ff5b00780c */ /* 0x000fe40003f45270 */
[----:B------:R-:W-:Y:S02]  /*2120*/  LOP3.LUT R91, RZ, R89, RZ, 0x33, !PT ;  /* 0x00000059ff5b7212 */ /* 0x000fe400078e33ff */
[----:B------:R-:W-:Y:S02]  /*2130*/  SEL R89, R8, 0x1ff, P0 ;  /* 0x000001ff08597807 */ /* 0x000fe40000000000 */
[----:B------:R-:W-:Y:S02]  /*2140*/  SEL R8, R9, 0xffff, P1 ;  /* 0x0000ffff09087807 */ /* 0x000fe40000800000 */
[----:B------:R-:W2:Y:S01]  /*2150*/  LDL.U16 R9, [R7+0x2] ;  /* 0x0000020007097983 */ /* 0x000ea20000100400 */
[----:B------:R-:W-:-:S04]  /*2160*/  SEL R91, R91, 0x1ff, P2 ;  /* 0x000001ff5b5b7807 */ /* 0x000fc80001000000 */
[----:B------:R-:W-:Y:S02]  /*2170*/  LOP3.LUT R8, R91, R89, R8, 0x80, !PT ;  /* 0x000000595b087212 */ /* 0x000fe400078e8008 */
[----:B--2---:R-:W-:-:S04]  /*2180*/  PRMT R89, R9, 0x9910, RZ ;  /* 0x0000991009597816 */ /* 0x004fc800000000ff */
[----:B------:R-:W-:Y:S02]  /*2190*/  ISETP.NE.AND P0, PT, R89, 0x1ff, PT ;  /* 0x000001ff5900780c */ /* 0x000fe40003f05270 */
[----:B------:R-:W2:Y:S01]  /*21a0*/  LDL.U16 R89, [R6+0x24] ;  /* 0x0000240006597983 */ /* 0x000ea20000100400 */
[----:B------:R-:W-:-:S04]  /*21b0*/  LOP3.LUT R9, RZ, R9, RZ, 0x33, !PT ;  /* 0x00000009ff097212 */ /* 0x000fc800078e33ff */
[----:B------:R-:W-:Y:S02]  /*21c0*/  SEL R9, R9, 0xffff, P0 ;  /* 0x0000ffff09097807 */ /* 0x000fe40000000000 */
[----:B--2---:R-:W-:Y:S02]  /*21d0*/  PRMT R91, R89, 0x9910, RZ ;  /* 0x00009910595b7816 */ /* 0x004fe400000000ff */
[----:B------:R-:W-:Y:S02]  /*21e0*/  LOP3.LUT R89, RZ, R89, RZ, 0x33, !PT ;  /* 0x00000059ff597212 */ /* 0x000fe400078e33ff */
[----:B------:R-:W-:-:S04]  /*21f0*/  ISETP.NE.AND P1, PT, R91, 0x1ff, PT ;  /* 0x000001ff5b00780c */ /* 0x000fc80003f25270 */
[----:B------:R-:W-:-:S04]  /*2200*/  SEL R89, R89, 0xffff, P1 ;  /* 0x0000ffff59597807 */ /* 0x000fc80000800000 */
[----:B------:R-:W-:Y:S02]  /*2210*/  LOP3.LUT R8, R89, R8, R9, 0x80, !PT ;  /* 0x0000000859087212 */ /* 0x000fe400078e8009 */
[----:B------:R-:W2:Y:S02]  /*2220*/  LDL.U16 R9, [R7+0x4] ;  /* 0x0000040007097983 */ /* 0x000ea40000100400 */
        /* <DEDUP_REMOVED lines=36> */
[----:B------:R-:W-:Y:S02]  /*2470*/  LOP3.LUT R9, RZ, R9, RZ, 0x33, !PT ;  /* 0x00000009ff097212 */ /* 0x000fe400078e33ff */
[----:B--2---:R-:W-:-:S04]  /*2480*/  PRMT R91, R89, 0x9910, RZ ;  /* 0x00009910595b7816 */ /* 0x004fc800000000ff */
[----:B------:R-:W-:Y:S02]  /*2490*/  ISETP.NE.AND P1, PT, R91, 0x1ff, PT ;  /* 0x000001ff5b00780c */ /* 0x000fe40003f25270 */
[----:B------:R-:W2:Y:S01]  /*24a0*/  LDL.U16 R91, [R7+0xc] ;  /* 0x00000c00075b7983 */ /* 0x000ea20000100400 */
[----:B------:R-:W-:Y:S02]  /*24b0*/  LOP3.LUT R89, RZ, R89, RZ, 0x33, !PT ;  /* 0x00000059ff597212 */ /* 0x000fe400078e33ff */
[----:B------:R-:W-:Y:S02]  /*24c0*/  SEL R9, R9, 0xffff, P0 ;  /* 0x0000ffff09097807 */ /* 0x000fe40000000000 */
[----:B------:R-:W-:-:S04]  /*24d0*/  SEL R89, R89, 0xffff, P1 ;  /* 0x0000ffff59597807 */ /* 0x000fc80000800000 */
[----:B------:R-:W-:Y:S02]  /*24e0*/  LOP3.LUT R89, R89, R8, R9, 0x80, !PT ;  /* 0x0000000859597212 */ /* 0x000fe400078e8009 */
[----:B------:R-:W4:Y:S01]  /*24f0*/  LDL.U16 R9, [R6+0x90] ;  /* 0x0000900006097983 */ /* 0x000f220000100400 */
[----:B--2---:R-:W-:-:S04]  /*2500*/  PRMT R8, R91, 0x9910, RZ ;  /* 0x000099105b087816 */ /* 0x004fc800000000ff */
[----:B------:R-:W-:Y:S02]  /*2510*/  ISETP.NE.AND P0, PT, R8, 0x1ff, PT ;  /* 0x000001ff0800780c */ /* 0x000fe40003f05270 */
[----:B------:R4:W2:Y:S01]  /*2520*/  LDL.U16 R8, [R7+0xe] ;  /* 0x00000e0007087983 */ /* 0x0008a20000100400 */
[----:B---3--:R-:W-:Y:S02]  /*2530*/  PRMT R93, R92, 0x9910, RZ ;  /* 0x000099105c5d7816 */ /* 0x008fe400000000ff */
[----:B------:R-:W-:Y:S02]  /*2540*/  LOP3.LUT R92, RZ, R92, RZ, 0x33, !PT ;  /* 0x0000005cff5c7212 */ /* 0x000fe400078e33ff */
[----:B------:R-:W-:Y:S02]  /*2550*/  ISETP.NE.AND P1, PT, R93, 0x1ff, PT ;  /* 0x000001ff5d00780c */ /* 0x000fe40003f25270 */
[----:B------:R-:W-:Y:S02]  /*2560*/  LOP3.LUT R91, RZ, R91, RZ, 0x33, !PT ;  /* 0x0000005bff5b7212 */ /* 0x000fe400078e33ff */
[----:B------:R-:W-:-:S02]  /*2570*/  SEL R93, R92, 0xffff, P1 ;  /* 0x0000ffff5c5d7807 */ /* 0x000fc40000800000 */
[----:B------:R-:W-:Y:S02]  /*2580*/  SEL R92, R91, 0xffff, P0 ;  /* 0x0000ffff5b5c7807 */ /* 0x000fe40000000000 */
[----:B----4-:R-:W-:Y:S02]  /*2590*/  PRMT R7, R9, 0x9910, RZ ;  /* 0x0000991009077816 */ /* 0x010fe400000000ff */
[----:B--2---:R-:W-:-:S04]  /*25a0*/  PRMT R6, R8, 0x9910, RZ ;  /* 0x0000991008067816 */ /* 0x004fc800000000ff */
[----:B------:R-:W-:Y:S02]  /*25b0*/  ISETP.NE.AND P0, PT, R6, 0x1ff, PT ;  /* 0x000001ff0600780c */ /* 0x000fe40003f05270 */
[----:B------:R-:W2:Y:S01]  /*25c0*/  LDL.U16 R6, [R3] ;  /* 0x0000000003067983 */ /* 0x000ea20000100400 */
[----:B------:R-:W-:Y:S02]  /*25d0*/  LOP3.LUT R8, RZ, R8, RZ, 0x33, !PT ;  /* 0x00000008ff087212 */ /* 0x000fe400078e33ff */
[----:B------:R-:W-:Y:S02]  /*25e0*/  ISETP.NE.AND P1, PT, R7, 0x1ff, PT ;  /* 0x000001ff0700780c */ /* 0x000fe40003f25270 */
[----:B------:R-:W-:Y:S01]  /*25f0*/  LOP3.LUT R9, RZ, R9, RZ, 0x33, !PT ;  /* 0x00000009ff097212 */ /* 0x000fe200078e33ff */
[----:B------:R-:W3:Y:S01]  /*2600*/  LDL.U16 R7, [R3+0x2] ;  /* 0x0000020003077983 */ /* 0x000ee20000100400 */
[----:B------:R-:W-:Y:S02]  /*2610*/  SEL R8, R8, 0xffff, P0 ;  /* 0x0000ffff08087807 */ /* 0x000fe40000000000 */
[----:B------:R-:W-:-:S02]  /*2620*/  LOP3.LUT R89, R93, R89, R92, 0x80, !PT ;  /* 0x000000595d597212 */ /* 0x000fc400078e805c */
[----:B------:R-:W-:-:S04]  /*2630*/  SEL R9, R9, 0xffff, P1 ;  /* 0x0000ffff09097807 */ /* 0x000fc80000800000 */
[----:B------:R-:W-:Y:S02]  /*2640*/  LOP3.LUT R89, R9, R89, R8, 0x80, !PT ;  /* 0x0000005909597212 */ /* 0x000fe400078e8008 */
[----:B------:R-:W4:Y:S01]  /*2650*/  LDL.U16 R8, [R3+0x4] ;  /* 0x0000040003087983 */ /* 0x000f220000100400 */
[----:B-----5:R-:W-:Y:S01]  /*2660*/  PRMT R9, R5, 0x9910, RZ ;  /* 0x0000991005097816 */ /* 0x020fe200000000ff */
[----:B------:R-:W-:-:S03]  /*2670*/  IMAD.U32 R4, R4, 0x2, R1 ;  /* 0x0000000204047824 */ /* 0x000fc600078e0001 */
[----:B------:R-:W-:Y:S02]  /*2680*/  ISETP.NE.AND P0, PT, R9, 0x1ff, PT ;  /* 0x000001ff0900780c */ /* 0x000fe40003f05270 */
[----:B------:R-:W5:Y:S01]  /*2690*/  LDL.U16 R3, [R4+0x14] ;  /* 0x0000140004037983 */ /* 0x000f620000100400 */
[----:B--2---:R-:W-:-:S04]  /*26a0*/  PRMT R9, R6, 0x9910, RZ ;  /* 0x0000991006097816 */ /* 0x004fc800000000ff */
[----:B------:R-:W-:Y:S02]  /*26b0*/  ISETP.NE.AND P1, PT, R9, 0x1ff, PT ;  /* 0x000001ff0900780c */ /* 0x000fe40003f25270 */
[----:B------:R-:W-:Y:S02]  /*26c0*/  LOP3.LUT R9, RZ, R5, RZ, 0x33, !PT ;  /* 0x00000005ff097212 */ /* 0x000fe400078e33ff */
[----:B------:R-:W2:Y:S01]  /*26d0*/  LDL.U16 R5, [R4+0x12] ;  /* 0x0000120004057983 */ /* 0x000ea20000100400 */
[----:B------:R-:W-:Y:S02]  /*26e0*/  LOP3.LUT R91, RZ, R6, RZ, 0x33, !PT ;  /* 0x00000006ff5b7212 */ /* 0x000fe400078e33ff */
[----:B------:R-:W-:Y:S02]  /*26f0*/  SEL R6, R9, 0xffff, P0 ;  /* 0x0000ffff09067807 */ /* 0x000fe40000000000 */
[----:B------:R-:W-:Y:S01]  /*2700*/  SEL R91, R91, 0xffff, P1 ;  /* 0x0000ffff5b5b7807 */ /* 0x000fe20000800000 */
[----:B------:R-:W5:Y:S03]  /*2710*/  LDL.U16 R9, [R4+0x28] ;  /* 0x0000280004097983 */ /* 0x000f660000100400 */
[----:B------:R-:W-:-:S02]  /*2720*/  LOP3.LUT R89, R91, R89, R6, 0x80, !PT ;  /* 0x000000595b597212 */ /* 0x000fc400078e8006 */
[----:B---3--:R-:W-:-:S04]  /*2730*/  PRMT R6, R7, 0x9910, RZ ;  /* 0x0000991007067816 */ /* 0x008fc800000000ff */
[----:B------:R-:W-:Y:S02]  /*2740*/  ISETP.NE.AND P0, PT, R6, 0x1ff, PT ;  /* 0x000001ff0600780c */ /* 0x000fe40003f05270 */
[----:B----4-:R-:W-:Y:S02]  /*2750*/  PRMT R6, R8, 0x9910, RZ ;  /* 0x0000991008067816 */ /* 0x010fe400000000ff */
[----:B------:R-:W-:Y:S02]  /*2760*/  LOP3.LUT R7, RZ, R7, RZ, 0x33, !PT ;  /* 0x00000007ff077212 */ /* 0x000fe400078e33ff */
[----:B------:R-:W-:Y:S02]  /*2770*/  ISETP.NE.AND P1, PT, R6, 0x1ff, PT ;  /* 0x000001ff0600780c */ /* 0x000fe40003f25270 */
[----:B------:R-:W-:Y:S02]  /*2780*/  LOP3.LUT R8, RZ, R8, RZ, 0x33, !PT ;  /* 0x00000008ff087212 */ /* 0x000fe400078e33ff */
[----:B------:R-:W-:-:S02]  /*2790*/  SEL R6, R7, 0xffff, P0 ;  /* 0x0000ffff07067807 */ /* 0x000fc40000000000 */
[----:B------:R-:W-:Y:S01]  /*27a0*/  SEL R8, R8, 0xffff, P1 ;  /* 0x0000ffff08087807 */ /* 0x000fe20000800000 */
[----:B------:R-:W3:Y:S03]  /*27b0*/  LDL.U16 R7, [R4+0x16] ;  /* 0x0000160004077983 */ /* 0x000ee60000100400 */
[----:B------:R-:W-:Y:S02]  /*27c0*/  LOP3.LUT R89, R8, R6, R89, 0x80, !PT ;  /* 0x0000000608597212 */ /* 0x000fe400078e8059 */
[----:B------:R-:W4:Y:S01]  /*27d0*/  LDL.U16 R8, [R4+0x24] ;  /* 0x0000240004087983 */ /* 0x000f220000100400 */
[----:B--2---:R-:W-:-:S04]  /*27e0*/  PRMT R6, R5, 0x9910, RZ ;  /* 0x0000991005067816 */ /* 0x004fc800000000ff */
[----:B------:R-:W-:Y:S02]  /*27f0*/  ISETP.NE.AND P0, PT, R6, 0x1ff, PT ;  /* 0x000001ff0600780c */ /* 0x000fe40003f05270 */
[----:B-----5:R-:W-:-:S04]  /*2800*/  PRMT R6, R3, 0x9910, RZ ;  /* 0x0000991003067816 */ /* 0x020fc800000000ff */
[----:B------:R-:W-:Y:S02]  /*2810*/  ISETP.NE.AND P1, PT, R6, 0x1ff, PT ;  /* 0x000001ff0600780c */ /* 0x000fe40003f25270 */
[----:B------:R0:W2:Y:S01]  /*2820*/  LDL.U16 R6, [R4+0x26] ;  /* 0x0000260004067983 */ /* 0x0000a20000100400 */
[----:B------:R-:W-:Y:S02]  /*2830*/  LOP3.LUT R5, RZ, R5, RZ, 0x33, !PT ;  /* 0x00000005ff057212 */ /* 0x000fe400078e33ff */
[----:B------:R-:W-:Y:S02]  /*2840*/  LOP3.LUT R3, RZ, R3, RZ, 0x33, !PT ;  /* 0x00000003ff037212 */ /* 0x000fe400078e33ff */
[----:B------:R-:W-:Y:S02]  /*2850*/  SEL R92, R5, 0xffff, P0 ;  /* 0x0000ffff055c7807 */ /* 0x000fe40000000000 */
[----:B------:R-:W-:-:S04]  /*2860*/  SEL R3, R3, 0xffff, P1 ;  /* 0x0000ffff03037807 */ /* 0x000fc80000800000 */
[----:B------:R-:W-:Y:S02]  /*2870*/  LOP3.LUT R89, R3, R92, R89, 0x80, !PT ;  /* 0x0000005c03597212 */ /* 0x000fe400078e8059 */
[----:B---3--:R-:W-:Y:S02]  /*2880*/  PRMT R3, R7, 0x9910, RZ ;  /* 0x0000991007037816 */ /* 0x008fe400000000ff */
[----:B----4-:R-:W-:Y:S02]  /*2890*/  PRMT R5, R8, 0x9910, RZ ;  /* 0x0000991008057816 */ /* 0x010fe400000000ff */
[----:B------:R-:W-:Y:S02]  /*28a0*/  ISETP.NE.AND P0, PT, R3, 0x1ff, PT ;  /* 0x000001ff0300780c */ /* 0x000fe40003f05270 */
[----:B------:R-:W-:Y:S02]  /*28b0*/  ISETP.NE.AND P1, PT, R5, 0x1ff, PT ;  /* 0x000001ff0500780c */ /* 0x000fe40003f25270 */
[----:B------:R-:W-:-:S02]  /*28c0*/  LOP3.LUT R7, RZ, R7, RZ, 0x33, !PT ;  /* 0x00000007ff077212 */ /* 0x000fc400078e33ff */
[----:B------:R-:W-:Y:S02]  /*28d0*/  LOP3.LUT R8, RZ, R8, RZ, 0x33, !PT ;  /* 0x00000008ff087212 */ /* 0x000fe400078e33ff */
[----:B------:R-:W-:Y:S02]  /*28e0*/  PRMT R5, R9, 0x9910, RZ ;  /* 0x0000991009057816 */ /* 0x000fe400000000ff */
[----:B0-----:R-:W-:Y:S02]  /*28f0*/  SEL R4, R7, 0xffff, P0 ;  /* 0x0000ffff07047807 */ /* 0x001fe40000000000 */
[----:B------:R-:W-:Y:S02]  /*2900*/  SEL R8, R8, 0xffff, P1 ;  /* 0x0000ffff08087807 */ /* 0x000fe40000800000 */
[----:B------:R-:W-:Y:S02]  /*2910*/  ISETP.NE.AND P1, PT, R5, 0x1ff, PT ;  /* 0x000001ff0500780c */ /* 0x000fe40003f25270 */
[----:B------:R-:W-:-:S02]  /*2920*/  LOP3.LUT R9, RZ, R9, RZ, 0x33, !PT ;  /* 0x00000009ff097212 */ /* 0x000fc400078e33ff */
[----:B------:R-:W-:Y:S02]  /*2930*/  LOP3.LUT R4, R8, R4, R89, 0x80, !PT ;  /* 0x0000000408047212 */ /* 0x000fe400078e8059 */
[----:B------:R-:W-:Y:S02]  /*2940*/  SEL R9, R9, 0xffff, P1 ;  /* 0x0000ffff09097807 */ /* 0x000fe40000800000 */
[----:B--2---:R-:W-:Y:S02]  /*2950*/  PRMT R3, R6, 0x9910, RZ ;  /* 0x0000991006037816 */ /* 0x004fe400000000ff */
[----:B------:R-:W-:Y:S02]  /*2960*/  LOP3.LUT R6, RZ, R6, RZ, 0x33, !PT ;  /* 0x00000006ff067212 */ /* 0x000fe400078e33ff */
[----:B------:R-:W-:-:S04]  /*2970*/  ISETP.NE.AND P0, PT, R3, 0x1ff, PT ;  /* 0x000001ff0300780c */ /* 0x000fc80003f05270 */
[----:B------:R-:W-:-:S04]  /*2980*/  SEL R3, R6, 0xffff, P0 ;  /* 0x0000ffff06037807 */ /* 0x000fc80000000000 */
[----:B------:R-:W-:-:S04]  /*2990*/  LOP3.LUT R3, R9, R3, R4, 0x80, !PT ;  /* 0x0000000309037212 */ /* 0x000fc800078e8004 */
[----:B------:R-:W-:-:S04]  /*29a0*/  PRMT R4, R3, 0x9910, RZ ;  /* 0x0000991003047816 */ /* 0x000fc800000000ff */
[----:B------:R-:W-:-:S13]  /*29b0*/  ISETP.NE.AND P0, PT, R4, RZ, PT ;  /* 0x000000ff0400720c */ /* 0x000fda0003f05270 */
[----:B------:R-:W-:Y:S05]  /*29c0*/  @!P0 EXIT ;  /* 0x000000000000894d */ /* 0x000fea0003800000 */
[----:B------:R-:W-:Y:S01]  /*29d0*/  PRMT R8, R3, 0x7610, R8 ;  /* 0x0000761003087816 */ /* 0x000fe20000000008 */
[----:B------:R-:W-:Y:S01]  /*29e0*/  IMAD.U32 R89, R2, 0x2, R1 ;  /* 0x0000000202597824 */ /* 0x000fe200078e0001 */
[----:B------:R-:W0:Y:S06]  /*29f0*/  LDCU UR7, c[0x0][0x398] ;  /* 0x00007300ff0777ac */ /* 0x000e2c0008000800 */
.L_x_4:
[----:B------:R-:W1:Y:S01]  /*2a00*/  S2R R3, SR_LANEID ;  /* 0x0000000000037919 */ /* 0x000e620000000000 */
[----:B------:R-:W-:Y:S01]  /*2a10*/  VOTEU.ANY UR6, UPT, PT ;  /* 0x0000000000067886 */ /* 0x000fe200038e0100 */
[----:B------:R-:W2:Y:S01]  /*2a20*/  LDC.64 R6, c[0x0][0x390] ;  /* 0x0000e400ff067b82 */ /* 0x000ea20000000a00 */
[----:B------:R-:W1:Y:S08]  /*2a30*/  FLO.U32 R92, UR6 ;  /* 0x00000006005c7d00 */ /* 0x000e7000080e0000 */
[----:B------:R-:W2:Y:S01]  /*2a40*/  POPC R9, UR6 ;  /* 0x0000000600097d09 */ /* 0x000ea20008000000 */
[----:B-1----:R-:W-:-:S13]  /*2a50*/  ISETP.EQ.U32.AND P0, PT, R92, R3, PT ;  /* 0x000000035c00720c */ /* 0x002fda0003f02070 */
[----:B--2---:R1:W2:Y:S01]  /*2a60*/  @P0 ATOMG.E.ADD.STRONG.GPU PT, R9, desc[UR4][R6.64], R9 ;  /* 0x80000009060909a8 */ /* 0x0042a200081ef104 */
[----:B------:R-:W-:Y:S01]  /*2a70*/  PRMT R2, R10, 0x5410, R16 ;  /* 0x000054100a027816 */ /* 0x000fe20000000010 */
[----:B------:R-:W-:Y:S01]  /*2a80*/  BSSY.RECONVERGENT B0, `(.L_x_2) ;  /* 0x00000e1000007945 */ /* 0x000fe20003800200 */
[----:B------:R-:W-:Y:S01]  /*2a90*/  PRMT R3, R15, 0x5410, R14 ;  /* 0x000054100f037816 */ /* 0x000fe2000000000e */
[----:B------:R-:W3:Y:S01]  /*2aa0*/  S2R R91, SR_LTMASK ;  /* 0x00000000005b7919 */ /* 0x000ee20000003900 */
[----:B------:R-:W-:Y:S02]  /*2ab0*/  PRMT R4, R13, 0x5410, R20 ;  /* 0x000054100d047816 */ /* 0x000fe40000000014 */
[----:B------:R-:W-:Y:S01]  /*2ac0*/  PRMT R5, R19, 0x5410, R18 ;  /* 0x0000541013057816 */ /* 0x000fe20000000012 */
[----:B------:R4:W-:Y:S01]  /*2ad0*/  STL.64 [R1+0xa8], R2 ;  /* 0x0000a80201007387 */ /* 0x0009e20000100a00 */
[----:B------:R-:W-:-:S03]  /*2ae0*/  LOP3.LUT R93, R8, 0xffff, RZ, 0xc0, !PT ;  /* 0x0000ffff085d7812 */ /* 0x000fc600078ec0ff */
[----:B------:R5:W-:Y:S01]  /*2af0*/  STL.64 [R1+0xb0], R4 ;  /* 0x0000b00401007387 */ /* 0x000be20000100a00 */
[----:B-1----:R-:W-:Y:S02]  /*2b00*/  PRMT R6, R17, 0x5410, R24 ;  /* 0x0000541011067816 */ /* 0x002fe40000000018 */
[----:B------:R-:W-:Y:S01]  /*2b10*/  PRMT R7, R23, 0x5410, R22 ;  /* 0x0000541017077816 */ /* 0x000fe20000000016 */
[----:B------:R-:W1:Y:S01]  /*2b20*/  BREV R93, R93 ;  /* 0x0000005d005d7301 */ /* 0x000e620000000000 */
[----:B------:R-:W-:Y:S04]  /*2b30*/  STL.U16 [R1+0xa2], R0 ;  /* 0x0000a20001007387 */ /* 0x000fe80000100400 */
[----:B------:R0:W-:Y:S01]  /*2b40*/  STL.64 [R1+0xb8], R6 ;  /* 0x0000b80601007387 */ /* 0x0001e20000100a00 */
[----:B----4-:R-:W-:-:S02]  /*2b50*/  PRMT R2, R21, 0x5410, R28 ;  /* 0x0000541015027816 */ /* 0x010fc4000000001c */
[----:B------:R-:W-:Y:S02]  /*2b60*/  PRMT R3, R27, 0x5410, R26 ;  /* 0x000054101b037816 */ /* 0x000fe4000000001a */
[----:B-----5:R-:W-:Y:S02]  /*2b70*/  PRMT R4, R25, 0x5410, R32 ;  /* 0x0000541019047816 */ /* 0x020fe40000000020 */
[----:B------:R-:W-:Y:S01]  /*2b80*/  PRMT R5, R31, 0x5410, R30 ;  /* 0x000054101f057816 */ /* 0x000fe2000000001e */
[----:B------:R4:W-:Y:S01]  /*2b90*/  STL.64 [R1+0xc0], R2 ;  /* 0x0000c00201007387 */ /* 0x0009e20000100a00 */
[----:B-1----:R-:W1:Y:S03]  /*2ba0*/  FLO.U32.SH R93, R93 ;  /* 0x0000005d005d7300 */ /* 0x002e6600000e0400 */
[----:B------:R5:W-:Y:S01]  /*2bb0*/  STL.64 [R1+0xc8], R4 ;  /* 0x0000c80401007387 */ /* 0x000be20000100a00 */
[----:B---3--:R-:W-:-:S02]  /*2bc0*/  LOP3.LUT R91, R91, UR6, RZ, 0xc0, !PT ;  /* 0x000000065b5b7c12 */ /* 0x008fc4000f8ec0ff */
[----:B0-----:R-:W-:Y:S02]  /*2bd0*/  PRMT R6, R29, 0x5410, R36 ;  /* 0x000054101d067816 */ /* 0x001fe40000000024 */
[----:B------:R-:W-:-:S05]  /*2be0*/  PRMT R7, R35, 0x5410, R34 ;  /* 0x0000541023077816 */ /* 0x000fca0000000022 */
[----:B------:R0:W-:Y:S01]  /*2bf0*/  STL.64 [R1+0xd0], R6 ;  /* 0x0000d00601007387 */ /* 0x0001e20000100a00 */
[----:B----4-:R-:W-:Y:S02]  /*2c00*/  PRMT R2, R33, 0x5410, R40 ;  /* 0x0000541021027816 */ /* 0x010fe40000000028 */
[----:B------:R-:W-:Y:S02]  /*2c10*/  PRMT R3, R39, 0x5410, R38 ;  /* 0x0000541027037816 */ /* 0x000fe40000000026 */
[----:B-----5:R-:W-:Y:S02]  /*2c20*/  PRMT R4, R37, 0x5410, R44 ;  /* 0x0000541025047816 */ /* 0x020fe4000000002c */
[----:B------:R-:W-:Y:S01]  /*2c30*/  PRMT R5, R43, 0x5410, R42 ;  /* 0x000054102b057816 */ /* 0x000fe2000000002a */
[----:B------:R3:W-:Y:S04]  /*2c40*/  STL.64 [R1+0xd8], R2 ;  /* 0x0000d80201007387 */ /* 0x0007e80000100a00 */
[----:B------:R4:W-:Y:S01]  /*2c50*/  STL.64 [R1+0xe0], R4 ;  /* 0x0000e00401007387 */ /* 0x0009e20000100a00 */
[----:B0-----:R-:W-:-:S02]  /*2c60*/  PRMT R6, R41, 0x5410, R48 ;  /* 0x0000541029067816 */ /* 0x001fc40000000030 */
[----:B------:R-:W-:-:S05]  /*2c70*/  PRMT R7, R47, 0x5410, R46 ;  /* 0x000054102f077816 */ /* 0x000fca000000002e */
[----:B------:R0:W-:Y:S01]  /*2c80*/  STL.64 [R1+0xe8], R6 ;  /* 0x0000e80601007387 */ /* 0x0001e20000100a00 */
[----:B---3--:R-:W-:Y:S02]  /*2c90*/  PRMT R2, R45, 0x5410, R51 ;  /* 0x000054102d027816 */ /* 0x008fe40000000033 */
[----:B------:R-:W-:Y:S02]  /*2ca0*/  PRMT R3, R50, 0x5410, R49 ;  /* 0x0000541032037816 */ /* 0x000fe40000000031 */
[----:B----4-:R-:W-:Y:S02]  /*2cb0*/  PRMT R4, R52, 0x5410, R53 ;  /* 0x0000541034047816 */ /* 0x010fe40000000035 */
        /* <DEDUP_REMOVED lines=25> */
[----:B------:R-:W-:Y:S01]  /*2e50*/  PRMT R3, R86, 0x5410, R87 ;  /* 0x0000541056037816 */ /* 0x000fe20000000057 */
[----:B----4-:R3:W4:Y:S04]  /*2e60*/  POPC R4, R91 ;  /* 0x0000005b00047309 */ /* 0x0107280000000000 */
[----:B------:R5:W-:Y:S01]  /*2e70*/  STL.64 [R1+0x138], R2 ;  /* 0x0001380201007387 */ /* 0x000be20000100a00 */
[----:B0-----:R-:W-:Y:S01]  /*2e80*/  PRMT R6, R12, 0x5410, R11 ;  /* 0x000054100c067816 */ /* 0x001fe2000000000b */
[----:B---3--:R-:W-:Y:S01]  /*2e90*/  VIADD R91, R8, 0xffffffff ;  /* 0xffffffff085b7836 */ /* 0x008fe20000000000 */
[----:B------:R-:W-:-:S03]  /*2ea0*/  PRMT R7, R88, 0x5410, R90 ;  /* 0x0000541058077816 */ /* 0x000fc6000000005a */
[----:B------:R-:W-:Y:S01]  /*2eb0*/  STL [R1+0xa4], R6 ;  /* 0x0000a40601007387 */ /* 0x000fe20000100800 */
[----:B------:R-:W-:Y:S01]  /*2ec0*/  LOP3.LUT R91, R91, R8, RZ, 0xc0, !PT ;  /* 0x000000085b5b7212 */ /* 0x000fe200078ec0ff */
[----:B-----5:R-:W-:Y:S02]  /*2ed0*/  IMAD.MOV.U32 R2, RZ, RZ, 0x1 ;  /* 0x00000001ff027424 */ /* 0x020fe400078e00ff */
[----:B------:R-:W-:Y:S01]  /*2ee0*/  STL [R1+0x140], R7 ;  /* 0x0001400701007387 */ /* 0x000fe20000100800 */
[----:B------:R-:W-:Y:S02]  /*2ef0*/  PRMT R3, R91, 0x9910, RZ ;  /* 0x000099105b037816 */ /* 0x000fe400000000ff */
[----:B-1----:R-:W-:Y:S02]  /*2f00*/  SHF.L.U32 R2, R2, R93, RZ ;  /* 0x0000005d02027219 */ /* 0x002fe400000006ff */
[----:B------:R-:W-:-:S03]  /*2f10*/  ISETP.NE.AND P1, PT, R3, RZ, PT ;  /* 0x000000ff0300720c */ /* 0x000fc60003f25270 */
[----:B------:R-:W-:Y:S04]  /*2f20*/  STL.U16 [R89+0xa2], R2 ;  /* 0x0000a20259007387 */ /* 0x000fe80000100400 */
[----:B--2---:R-:W4:Y:S02]  /*2f30*/  SHFL.IDX PT, R9, R9, R92, 0x1f ;  /* 0x00001f5c09097589 */ /* 0x004f2400000e0000 */
[----:B----4-:R-:W-:-:S05]  /*2f40*/  IMAD.IADD R5, R9, 0x1, R4 ;  /* 0x0000000109057824 */ /* 0x010fca00078e0204 */
[----:B------:R-:W-:-:S13]  /*2f50*/  ISETP.GE.AND P0, PT, R5, UR7, PT ;  /* 0x0000000705007c0c */ /* 0x000fda000bf06270 */
[----:B------:R-:W-:Y:S05]  /*2f60*/  @P0 BRA `(.L_x_3) ;  /* 0x0000000800480947 */ /* 0x000fea0003800000 */
[----:B------:R-:W0:Y:S01]  /*2f70*/  LDC.64 R92, c[0x0][0x380] ;  /* 0x0000e000ff5c7b82 */ /* 0x000e220000000a00 */
[----:B------:R-:W2:Y:S04]  /*2f80*/  LDL R8, [R1+0x140] ;  /* 0x0001400001087983 */ /* 0x000ea80000100800 */
[----:B------:R-:W3:Y:S01]  /*2f90*/  LDL.64 R2, [R1+0xa8] ;  /* 0x0000a80001027983 */ /* 0x000ee20000100a00 */
[----:B0-----:R-:W-:-:S03]  /*2fa0*/  IMAD.WIDE R92, R5, 0xa2, R92 ;  /* 0x000000a2055c7825 */ /* 0x001fc600078e025c */
[----:B------:R-:W4:Y:S01]  /*2fb0*/  LDL.64 R4, [R1+0xb0] ;  /* 0x0000b00001047983 */ /* 0x000f220000100a00 */
[----:B--2---:R-:W-:-:S03]  /*2fc0*/  PRMT R6, R8, 0x7632, R6 ;  /* 0x0000763208067816 */ /* 0x004fc60000000006 */
[----:B------:R0:W-:Y:S01]  /*2fd0*/  STG.E.U16 desc[UR4][R92.64+0x9e], R8 ;  /* 0x00009e085c007986 */ /* 0x0001e2000c101504 */
[----:B---3--:R-:W-:-:S03]  /*2fe0*/  PRMT R7, R3, 0x7632, R7 ;  /* 0x0000763203077816 */ /* 0x008fc60000000007 */
[----:B------:R1:W-:Y:S04]  /*2ff0*/  STG.E.U16 desc[UR4][R92.64+0xa0], R6 ;  /* 0x0000a0065c007986 */ /* 0x0003e8000c101504 */
[----:B------:R-:W-:Y:S04]  /*3000*/  STG.E.U16 desc[UR4][R92.64+0xc], R7 ;  /* 0x00000c075c007986 */ /* 0x000fe8000c101504 */
[----:B0-----:R-:W2:Y:S01]  /*3010*/  LDL.64 R8, [R1+0xb8] ;  /* 0x0000b80001087983 */ /* 0x001ea20000100a00 */
[----:B-1----:R-:W-:-:S03]  /*3020*/  PRMT R6, R2, 0x7632, R6 ;  /* 0x0000763202067816 */ /* 0x002fc60000000006 */
[----:B------:R4:W-:Y:S04]  /*3030*/  STG.E.U16 desc[UR4][R92.64+0x6], R2 ;  /* 0x000006025c007986 */ /* 0x0009e8000c101504 */
[----:B------:R0:W-:Y:S04]  /*3040*/  STG.E.U16 desc[UR4][R92.64+0x8], R6 ;  /* 0x000008065c007986 */ /* 0x0001e8000c101504 */
[----:B------:R-:W-:Y:S01]  /*3050*/  STG.E.U16 desc[UR4][R92.64+0xa], R3 ;  /* 0x00000a035c007986 */ /* 0x000fe2000c101504 */
[----:B----4-:R-:W-:-:S03]  /*3060*/  PRMT R2, R4, 0x7632, R2 ;  /* 0x0000763204027816 */ /* 0x010fc60000000002 */
[----:B0-----:R-:W3:Y:S04]  /*3070*/  LDL.64 R6, [R1+0xc0] ;  /* 0x0000c00001067983 */ /* 0x001ee80000100a00 */
[----:B------:R0:W-:Y:S04]  /*3080*/  STG.E.U16 desc[UR4][R92.64+0x10], R2 ;  /* 0x000010025c007986 */ /* 0x0001e8000c101504 */
[----:B0-----:R-:W4:Y:S04]  /*3090*/  LDL.64 R2, [R1+0xc8] ;  /* 0x0000c80001027983 */ /* 0x001f280000100a00 */
[----:B------:R0:W-:Y:S04]  /*30a0*/  STG.E.U16 desc[UR4][R92.64+0xe], R4 ;  /* 0x00000e045c007986 */ /* 0x0001e8000c101504 */
[----:B------:R1:W-:Y:S01]  /*30b0*/  STG.E.U16 desc[UR4][R92.64+0x12], R5 ;  /* 0x000012055c007986 */ /* 0x0003e2000c101504 */
[----:B0-----:R-:W-:-:S05]  /*30c0*/  PRMT R4, R5, 0x7632, R4 ;  /* 0x0000763205047816 */ /* 0x001fca0000000004 */
[----:B------:R0:W-:Y:S04]  /*30d0*/  STG.E.U16 desc[UR4][R92.64+0x14], R4 ;  /* 0x000014045c007986 */ /* 0x0001e8000c101504 */
[----:B--2---:R3:W-:Y:S01]  /*30e0*/  STG.E.U16 desc[UR4][R92.64+0x16], R8 ;  /* 0x000016085c007986 */ /* 0x0047e2000c101504 */
[----:B-1----:R-:W-:Y:S02]  /*30f0*/  PRMT R5, R8, 0x7632, R5 ;  /* 0x0000763208057816 */ /* 0x002fe40000000005 */
[----:B0-----:R-:W-:Y:S01]  /*3100*/  PRMT R4, R9, 0x7632, R4 ;  /* 0x0000763209047816 */ /* 0x001fe20000000004 */
[----:B------:R-:W-:Y:S04]  /*3110*/  STG.E.U16 desc[UR4][R92.64+0x1a], R9 ;  /* 0x00001a095c007986 */ /* 0x000fe8000c101504 */
[----:B------:R0:W-:Y:S04]  /*3120*/  STG.E.U16 desc[UR4][R92.64+0x18], R5 ;  /* 0x000018055c007986 */ /* 0x0001e8000c101504 */
[----:B------:R-:W-:Y:S01]  /*3130*/  STG.E.U16 desc[UR4][R92.64+0x1c], R4 ;  /* 0x00001c045c007986 */ /* 0x000fe2000c101504 */
[----:B---3--:R-:W-:-:S03]  /*3140*/  PRMT R8, R7, 0x7632, R8 ;  /* 0x0000763207087816 */ /* 0x008fc60000000008 */
[----:B------:R-:W-:Y:S01]  /*3150*/  STG.E.U16 desc[UR4][R92.64+0x1e], R6 ;  /* 0x00001e065c007986 */ /* 0x000fe2000c101504 */
[----:B0-----:R-:W-:-:S03]  /*3160*/  PRMT R5, R6, 0x7632, R5 ;  /* 0x0000763206057816 */ /* 0x001fc60000000005 */
[----:B------:R0:W-:Y:S04]  /*3170*/  STG.E.U16 desc[UR4][R92.64+0x24], R8 ;  /* 0x000024085c007986 */ /* 0x0001e8000c101504 */
[----:B------:R1:W-:Y:S04]  /*3180*/  STG.E.U16 desc[UR4][R92.64+0x22], R7 ;  /* 0x000022075c007986 */ /* 0x0003e8000c101504 */
[----:B0-----:R-:W2:Y:S01]  /*3190*/  LDL.64 R8, [R1+0xd0] ;  /* 0x0000d00001087983 */ /* 0x001ea20000100a00 */
[----:B----4-:R-:W-:-:S03]  /*31a0*/  PRMT R4, R2, 0x7632, R4 ;  /* 0x0000763202047816 */ /* 0x010fc60000000004 */
[----:B-1----:R-:W3:Y:S04]  /*31b0*/  LDL.64 R6, [R1+0xd8] ;  /* 0x0000d80001067983 */ /* 0x002ee80000100a00 */
[----:B------:R-:W-:Y:S04]  /*31c0*/  STG.E.U16 desc[UR4][R92.64+0x20], R5 ;  /* 0x000020055c007986 */ /* 0x000fe8000c101504 */
        /* <DEDUP_REMOVED lines=9> */
[----:B------:R-:W-:Y:S01]  /*3260*/  STG.E.U16 desc[UR4][R92.64+0x32], R9 ;  /* 0x000032095c007986 */ /* 0x000fe2000c101504 */
[----:B---3--:R-:W-:-:S03]  /*3270*/  PRMT R8, R7, 0x7632, R8 ;  /* 0x0000763207087816 */ /* 0x008fc60000000008 */
[----:B------:R0:W-:Y:S04]  /*3280*/  STG.E.U16 desc[UR4][R92.64+0x30], R3 ;  /* 0x000030035c007986 */ /* 0x0001e8000c101504 */
[----:B------:R1:W-:Y:S04]  /*3290*/  STG.E.U16 desc[UR4][R92.64+0x3c], R8 ;  /* 0x00003c085c007986 */ /* 0x0003e8000c101504 */
[----:B------:R-:W-:Y:S01]  /*32a0*/  STG.E.U16 desc[UR4][R92.64+0x36], R6 ;  /* 0x000036065c007986 */ /* 0x000fe2000c101504 */
[----:B0-----:R-:W-:-:S03]  /*32b0*/  PRMT R3, R6, 0x7632, R3 ;  /* 0x0000763206037816 */ /* 0x001fc60000000003 */
[----:B------:R0:W-:Y:S04]  /*32c0*/  STG.E.U16 desc[UR4][R92.64+0x3a], R7 ;  /* 0x00003a075c007986 */ /* 0x0001e8000c101504 */
[----:B-1----:R-:W2:Y:S04]  /*32d0*/  LDL.64 R8, [R1+0xe8] ;  /* 0x0000e80001087983 */ /* 0x002ea80000100a00 */
[----:B------:R4:W-:Y:S04]  /*32e0*/  STG.E.U16 desc[UR4][R92.64+0x34], R2 ;  /* 0x000034025c007986 */ /* 0x0009e8000c101504 */
[----:B0-----:R-:W3:Y:S01]  /*32f0*/  LDL.64 R6, [R1+0xf0] ;  /* 0x0000f00001067983 */ /* 0x001ee20000100a00 */
[----:B----4-:R-:W-:-:S03]  /*3300*/  PRMT R2, R4, 0x7632, R2 ;  /* 0x0000763204027816 */ /* 0x010fc60000000002 */
        /* <DEDUP_REMOVED lines=13> */
[----:B------:R-:W-:Y:S04]  /*33e0*/  STG.E.U16 desc[UR4][R92.64+0x54], R8 ;  /* 0x000054085c007986 */ /* 0x000fe8000c101504 */
[----:B------:R4:W-:Y:S01]  /*33f0*/  STG.E.U16 desc[UR4][R92.64+0x4c], R4 ;  /* 0x00004c045c007986 */ /* 0x0009e2000c101504 */
[----:B0-----:R-:W-:-:S03]  /*3400*/  PRMT R5, R6, 0x7632, R5 ;  /* 0x0000763206057816 */ /* 0x001fc60000000005 */
[----:B------:R-:W-:Y:S04]  /*3410*/  STG.E.U16 desc[UR4][R92.64+0x4e], R6 ;  /* 0x00004e065c007986 */ /* 0x000fe8000c101504 */
[----:B------:R0:W-:Y:S01]  /*3420*/  STG.E.U16 desc[UR4][R92.64+0x52], R7 ;  /* 0x000052075c007986 */ /* 0x0001e2000c101504 */
[----:B----4-:R-:W-:-:S03]  /*3430*/  PRMT R4, R2, 0x7632, R4 ;  /* 0x0000763202047816 */ /* 0x010fc60000000004 */
[----:B------:R-:W2:Y:S04]  /*3440*/  LDL.64 R8, [R1+0x100] ;  /* 0x0001000001087983 */ /* 0x000ea80000100a00 */
[----:B0-----:R-:W3:Y:S04]  /*3450*/  LDL.64 R6, [R1+0x108] ;  /* 0x0001080001067983 */ /* 0x001ee80000100a00 */
        /* <DEDUP_REMOVED lines=14> */
[----:B------:R1:W-:Y:S01]  /*3540*/  STG.E.U16 desc[UR4][R92.64+0x6c], R8 ;  /* 0x00006c085c007986 */ /* 0x0003e2000c101504 */
[----:B0-----:R-:W-:Y:S02]  /*3550*/  PRMT R3, R6, 0x7632, R3 ;  /* 0x0000763206037816 */ /* 0x001fe40000000003 */
[----:B----4-:R-:W-:Y:S01]  /*3560*/  PRMT R2, R4, 0x7632, R2 ;  /* 0x0000763204027816 */ /* 0x010fe20000000002 */
[----:B-1----:R-:W2:Y:S04]  /*3570*/  LDL.64 R8, [R1+0x118] ;  /* 0x0001180001087983 */ /* 0x002ea80000100a00 */
[----:B------:R-:W-:Y:S04]  /*3580*/  STG.E.U16 desc[UR4][R92.64+0x68], R3 ;  /* 0x000068035c007986 */ /* 0x000fe8000c101504 */
[----:B------:R0:W-:Y:S04]  /*3590*/  STG.E.U16 desc[UR4][R92.64+0x70], R2 ;  /* 0x000070025c007986 */ /* 0x0001e8000c101504 */
[----:B------:R-:W-:Y:S04]  /*35a0*/  STG.E.U16 desc[UR4][R92.64+0x66], R6 ;  /* 0x000066065c007986 */ /* 0x000fe8000c101504 */
[----:B------:R1:W-:Y:S04]  /*35b0*/  STG.E.U16 desc[UR4][R92.64+0x6a], R7 ;  /* 0x00006a075c007986 */ /* 0x0003e8000c101504 */
[----:B0-----:R-:W3:Y:S04]  /*35c0*/  LDL.64 R2, [R1+0x120] ;  /* 0x0001200001027983 */ /* 0x001ee80000100a00 */
[----:B-1----:R-:W4:Y:S04]  /*35d0*/  LDL.64 R6, [R1+0x128] ;  /* 0x0001280001067983 */ /* 0x002f280000100a00 */
[----:B------:R0:W-:Y:S04]  /*35e0*/  STG.E.U16 desc[UR4][R92.64+0x6e], R4 ;  /* 0x00006e045c007986 */ /* 0x0001e8000c101504 */
[----:B------:R2:W-:Y:S01]  /*35f0*/  STG.E.U16 desc[UR4][R92.64+0x72], R5 ;  /* 0x000072055c007986 */ /* 0x0005e2000c101504 */
[----:B0-----:R-:W-:-:S05]  /*3600*/  PRMT R4, R5, 0x7632, R4 ;  /* 0x0000763205047816 */ /* 0x001fca0000000004 */
[----:B------:R0:W-:Y:S01]  /*3610*/  STG.E.U16 desc[UR4][R92.64+0x74], R4 ;  /* 0x000074045c007986 */ /* 0x0001e2000c101504 */
[----:B--2---:R-:W-:Y:S02]  /*3620*/  PRMT R5, R8, 0x7632, R5 ;  /* 0x0000763208057816 */ /* 0x004fe40000000005 */
[----:B0-----:R-:W-:Y:S01]  /*3630*/  PRMT R4, R9, 0x7632, R4 ;  /* 0x0000763209047816 */ /* 0x001fe20000000004 */
[----:B------:R-:W-:Y:S04]  /*3640*/  STG.E.U16 desc[UR4][R92.64+0x76], R8 ;  /* 0x000076085c007986 */ /* 0x000fe8000c101504 */
[----:B------:R3:W-:Y:S04]  /*3650*/  STG.E.U16 desc[UR4][R92.64+0x78], R5 ;  /* 0x000078055c007986 */ /* 0x0007e8000c101504 */
[----:B------:R4:W-:Y:S01]  /*3660*/  STG.E.U16 desc[UR4][R92.64+0x7c], R4 ;  /* 0x00007c045c007986 */ /* 0x0009e2000c101504 */
[----:B---3--:R-:W-:-:S03]  /*3670*/  PRMT R5, R2, 0x7632, R5 ;  /* 0x0000763202057816 */ /* 0x008fc60000000005 */
[----:B------:R-:W-:Y:S01]  /*3680*/  STG.E.U16 desc[UR4][R92.64+0x7e], R2 ;  /* 0x00007e025c007986 */ /* 0x000fe2000c101504 */
[----:B------:R-:W-:-:S03]  /*3690*/  PRMT R8, R3, 0x7632, R8 ;  /* 0x0000763203087816 */ /* 0x000fc60000000008 */
[----:B------:R0:W-:Y:S01]  /*36a0*/  STG.E.U16 desc[UR4][R92.64+0x82], R3 ;  /* 0x000082035c007986 */ /* 0x0001e2000c101504 */
[----:B----4-:R-:W-:-:S03]  /*36b0*/  PRMT R4, R7, 0x7632, R4 ;  /* 0x0000763207047816 */ /* 0x010fc60000000004 */
[----:B------:R1:W-:Y:S04]  /*36c0*/  STG.E.U16 desc[UR4][R92.64+0x7a], R9 ;  /* 0x00007a095c007986 */ /* 0x0003e8000c101504 */
[----:B0-----:R-:W2:Y:S04]  /*36d0*/  LDL.64 R2, [R1+0x130] ;  /* 0x0001300001027983 */ /* 0x001ea80000100a00 */
[----:B------:R0:W-:Y:S01]  /*36e0*/  STG.E.U16 desc[UR4][R92.64+0x84], R8 ;  /* 0x000084085c007986 */ /* 0x0001e2000c101504 */
[----:B-1----:R-:W-:-:S03]  /*36f0*/  PRMT R9, R6, 0x7632, R9 ;  /* 0x0000763206097816 */ /* 0x002fc60000000009 */
[----:B------:R-:W-:Y:S04]  /*3700*/  STG.E.U16 desc[UR4][R92.64+0x80], R5 ;  /* 0x000080055c007986 */ /* 0x000fe8000c101504 */
[----:B------:R1:W-:Y:S01]  /*3710*/  STG.E.U16 desc[UR4][R92.64+0x8c], R4 ;  /* 0x00008c045c007986 */ /* 0x0003e2000c101504 */
[----:B0-----:R-:W-:-:S03]  /*3720*/  PRMT R8, R6, 0x7610, R8 ;  /* 0x0000761006087816 */ /* 0x001fc60000000008 */
[----:B------:R-:W3:Y:S04]  /*3730*/  LDL R6, [R1+0xa4] ;  /* 0x0000a40001067983 */ /* 0x000ee80000100800 */
[----:B-1----:R-:W4:Y:S04]  /*3740*/  LDL.64 R4, [R1+0x138] ;  /* 0x0001380001047983 */ /* 0x002f280000100a00 */
[----:B------:R0:W-:Y:S04]  /*3750*/  STG.E.U16 desc[UR4][R92.64+0x8a], R7 ;  /* 0x00008a075c007986 */ /* 0x0001e8000c101504 */
[----:B0-----:R-:W5:Y:S04]  /*3760*/  LDL.U16 R7, [R1+0xa2] ;  /* 0x0000a20001077983 */ /* 0x001f680000100400 */
[----:B------:R0:W-:Y:S04]  /*3770*/  STG.E.U16 desc[UR4][R92.64+0x86], R8 ;  /* 0x000086085c007986 */ /* 0x0001e8000c101504 */
[----:B------:R-:W-:Y:S04]  /*3780*/  STG.E.U16 desc[UR4][R92.64+0x88], R9 ;  /* 0x000088095c007986 */ /* 0x000fe8000c101504 */
[----:B--2---:R1:W-:Y:S01]  /*3790*/  STG.E.U16 desc[UR4][R92.64+0x8e], R2 ;  /* 0x00008e025c007986 */ /* 0x0043e2000c101504 */
[----:B0-----:R-:W-:-:S03]  /*37a0*/  PRMT R8, R3, 0x7632, R8 ;  /* 0x0000763203087816 */ /* 0x001fc60000000008 */
[----:B------:R0:W-:Y:S01]  /*37b0*/  STG.E.U16 desc[UR4][R92.64+0x92], R3 ;  /* 0x000092035c007986 */ /* 0x0001e2000c101504 */
[----:B-1----:R-:W-:-:S05]  /*37c0*/  PRMT R2, R2, 0x7632, R2 ;  /* 0x0000763202027816 */ /* 0x002fca0000000002 */
[----:B------:R3:W-:Y:S01]  /*37d0*/  STG.E.U16 desc[UR4][R92.64+0x90], R2 ;  /* 0x000090025c007986 */ /* 0x0007e2000c101504 */
[----:B----4-:R-:W-:Y:S02]  /*37e0*/  PRMT R9, R4, 0x7632, R9 ;  /* 0x0000763204097816 */ /* 0x010fe40000000009 */
[----:B0-----:R-:W-:Y:S02]  /*37f0*/  PRMT R3, R5, 0x7632, R3 ;  /* 0x0000763205037816 */ /* 0x001fe40000000003 */
[----:B---3--:R-:W-:Y:S01]  /*3800*/  PRMT R2, R6, 0x7632, R2 ;  /* 0x0000763206027816 */ /* 0x008fe20000000002 */
[----:B------:R0:W-:Y:S04]  /*3810*/  STG.E.U16 desc[UR4][R92.64+0x94], R8 ;  /* 0x000094085c007986 */ /* 0x0001e8000c101504 */
[----:B------:R0:W-:Y:S04]  /*3820*/  STG.E.U16 desc[UR4][R92.64+0x96], R4 ;  /* 0x000096045c007986 */ /* 0x0001e8000c101504 */
[----:B------:R0:W-:Y:S04]  /*3830*/  STG.E.U16 desc[UR4][R92.64+0x98], R9 ;  /* 0x000098095c007986 */ /* 0x0001e8000c101504 */
[----:B------:R0:W-:Y:S04]  /*3840*/  STG.E.U16 desc[UR4][R92.64+0x9a], R5 ;  /* 0x00009a055c007986 */ /* 0x0001e8000c101504 */
[----:B------:R0:W-:Y:S04]  /*3850*/  STG.E.U16 desc[UR4][R92.64+0x9c], R3 ;  /* 0x00009c035c007986 */ /* 0x0001e8000c101504 */
[----:B-----5:R0:W-:Y:S04]  /*3860*/  STG.E.U16 desc[UR4][R92.64], R7 ;  /* 0x000000075c007986 */ /* 0x0201e8000c101504 */
[----:B------:R0:W-:Y:S04]  /*3870*/  STG.E.U16 desc[UR4][R92.64+0x2], R6 ;  /* 0x000002065c007986 */ /* 0x0001e8000c101504 */
[----:B------:R0:W-:Y:S02]  /*3880*/  STG.E.U16 desc[UR4][R92.64+0x4], R2 ;  /* 0x000004025c007986 */ /* 0x0001e4000c101504 */
.L_x_3:
[----:B------:R-:W-:Y:S05]  /*3890*/  BSYNC.RECONVERGENT B0 ;  /* 0x0000000000007941 */ /* 0x000fea0003800200 */
.L_x_2:
[----:B------:R-:W-:Y:S05]  /*38a0*/  @!P1 EXIT ;  /* 0x000000000000994d */ /* 0x000fea0003800000 */
[----:B0-----:R-:W-:Y:S01]  /*38b0*/  PRMT R8, R91, 0x7610, R8 ;  /* 0x000076105b087816 */ /* 0x001fe20000000008 */
[----:B------:R-:W-:Y:S06]  /*38c0*/  BRA `(.L_x_4) ;  /* 0xfffffff0004c7947 */ /* 0x000fec000383ffff */
.L_x_5:
[----:B------:R-:W-:-:S00]  /*38d0*/  BRA `(.L_x_5) ;  /* 0xfffffffc00fc7947 */ /* 0x000fc0000383ffff */
[----:B------:R-:W-:-:S00]  /*38e0*/  NOP ;  /* 0x0000000000007918 */ /* 0x000fc00000000000 */
        /* <DEDUP_REMOVED lines=9> */
.L_x_39:


//--------------------- .text._Z14DfsSolveKernelPK5BoardiPS_ --------------------------
	.section	.text._Z14DfsSolveKernelPK5BoardiPS_,"ax",@progbits
	.align	128
        .global         _Z14DfsSolveKernelPK5BoardiPS_
        .type           _Z14DfsSolveKernelPK5BoardiPS_,@function
        .size           _Z14DfsSolveKernelPK5BoardiPS_,(.L_x_40 - _Z14DfsSolveKernelPK5BoardiPS_)
        .other          _Z14DfsSolveKernelPK5BoardiPS_,@"STO_CUDA_ENTRY STV_DEFAULT"
_Z14DfsSolveKernelPK5BoardiPS_:
.text._Z14DfsSolveKernelPK5BoardiPS_:
[----:B------:R-:W0:Y:S01]  /*0000*/  LDC R1, c[0x0][0x37c] ;  /* 0x0000df00ff017b82 */ /* 0x000e220000000800 */
[----:B------:R-:W1:Y:S01]  /*0010*/  S2R R5, SR_CTAID.X ;  /* 0x0000000000057919 */ /* 0x000e620000002500 */
[----:B------:R-:W1:Y:S01]  /*0020*/  LDCU UR4, c[0x0][0x360] ;  /* 0x00006c00ff0477ac */ /* 0x000e620008000800 */
[----:B0-----:R-:W-:Y:S01]  /*0030*/  VIADD R1, R1, 0xfffffcd0 ;  /* 0xfffffcd001017836 */ /* 0x001fe20000000000 */
[----:B------:R-:W1:Y:S01]  /*0040*/  S2R R0, SR_TID.X ;  /* 0x0000000000007919 */ /* 0x000e620000002100 */
[----:B------:R-:W0:Y:S03]  /*0050*/  LDCU UR5, c[0x0][0x388] ;  /* 0x00007100ff0577ac */ /* 0x000e260008000800 */
[C---:B------:R-:W-:Y:S02]  /*0060*/  R2UR UR11, R1.reuse ;  /* 0x00000000010b72ca */ /* 0x040fe400000e0000 */
[----:B------:R-:W-:Y:S01]  /*0070*/  R2UR UR14, R1 ;  /* 0x00000000010e72ca */ /* 0x000fe200000e0000 */
[----:B-1----:R-:W-:-:S05]  /*0080*/  IMAD R5, R5, UR4, R0 ;  /* 0x0000000405057c24 */ /* 0x002fca000f8e0200 */
[----:B0-----:R-:W-:-:S13]  /*0090*/  ISETP.GE.AND P0, PT, R5, UR5, PT ;  /* 0x0000000505007c0c */ /* 0x001fda000bf06270 */
[----:B------:R-:W-:Y:S05]  /*00a0*/  @P0 EXIT ;  /* 0x000000000000094d */ /* 0x000fea0003800000 */
[----:B------:R-:W0:Y:S01]  /*00b0*/  LDC.64 R2, c[0x4][RZ] ;  /* 0x01000000ff027b82 */ /* 0x000e220000000a00 */
[----:B------:R-:W0:Y:S02]  /*00c0*/  LDCU.64 UR12, c[0x0][0x358] ;  /* 0x00006b00ff0c77ac */ /* 0x000e240008000a00 */
[----:B0-----:R-:W2:Y:S02]  /*00d0*/  ATOMG.E.OR.STRONG.GPU PT, R2, desc[UR12][R2.64], RZ ;  /* 0x800000ff020279a8 */ /* 0x001ea4000b1ef10c */
[----:B--2---:R-:W-:-:S13]  /*00e0*/  ISETP.NE.AND P0, PT, R2, RZ, PT ;  /* 0x000000ff0200720c */ /* 0x004fda0003f05270 */
[----:B------:R-:W-:Y:S05]  /*00f0*/  @P0 EXIT ;  /* 0x000000000000094d */ /* 0x000fea0003800000 */
[----:B------:R-:W0:Y:S02]  /*0100*/  LDC.64 R8, c[0x0][0x380] ;  /* 0x0000e000ff087b82 */ /* 0x000e240000000a00 */
[----:B0-----:R-:W-:-:S05]  /*0110*/  IMAD.WIDE R8, R5, 0xa2, R8 ;  /* 0x000000a205087825 */ /* 0x001fca00078e0208 */
[----:B------:R-:W2:Y:S04]  /*0120*/  LDG.E.U16 R56, desc[UR12][R8.64] ;  /* 0x0000000c08387981 */ /* 0x000ea8000c1e1500 */
        /* <DEDUP_REMOVED lines=80> */
[----:B--2---:R-:W-:-:S02]  /*0630*/  PRMT R4, R56, 0x5410, R53 ;  /* 0x0000541038047816 */ /* 0x004fc40000000035 */
[----:B---3--:R-:W-:Y:S02]  /*0640*/  PRMT R5, R54, 0x5410, R55 ;  /* 0x0000541036057816 */ /* 0x008fe40000000037 */
[----:B----4-:R-:W-:Y:S02]  /*0650*/  PRMT R3, R47, 0x5410, R48 ;  /* 0x000054102f037816 */ /* 0x010fe40000000030 */
[----:B-----5:R-:W-:Y:S01]  /*0660*/  PRMT R2, R45, 0x5410, R46 ;  /* 0x000054102d027816 */ /* 0x020fe2000000002e */
[----:B------:R1:W-:Y:S04]  /*0670*/  STL.64 [R1], R4 ;  /* 0x0000000401007387 */ /* 0x0003e80000100a00 */
[----:B------:R2:W-:Y:S01]  /*0680*/  STL.64 [R1+0x10], R2 ;  /* 0x0000100201007387 */ /* 0x0005e20000100a00 */
[----:B------:R-:W-:-:S02]  /*0690*/  PRMT R7, R51, 0x5410, R52 ;  /* 0x0000541033077816 */ /* 0x000fc40000000034 */
[----:B------:R-:W-:Y:S02]  /*06a0*/  PRMT R6, R49, 0x5410, R50 ;  /* 0x0000541031067816 */ /* 0x000fe40000000032 */
[----:B-1----:R-:W-:-:S03]  /*06b0*/  PRMT R5, R43, 0x5410, R44 ;  /* 0x000054102b057816 */ /* 0x002fc6000000002c */
[----:B------:R1:W-:Y:S01]  /*06c0*/  STL.64 [R1+0x8], R6 ;  /* 0x0000080601007387 */ /* 0x0003e20000100a00 */
[----:B------:R-:W-:Y:S02]  /*06d0*/  PRMT R4, R41, 0x5410, R42 ;  /* 0x0000541029047816 */ /* 0x000fe4000000002a */
[----:B--2---:R-:W-:-:S03]  /*06e0*/  PRMT R3, R31, 0x5410, R32 ;  /* 0x000054101f037816 */ /* 0x004fc60000000020 */
[----:B------:R2:W-:Y:S01]  /*06f0*/  STL.64 [R1+0x18], R4 ;  /* 0x0000180401007387 */ /* 0x0005e20000100a00 */
[----:B------:R-:W-:-:S05]  /*0700*/  PRMT R2, R29, 0x5410, R30 ;  /* 0x000054101d027816 */ /* 0x000fca000000001e */
[----:B------:R3:W-:Y:S01]  /*0710*/  STL.64 [R1+0x30], R2 ;  /* 0x0000300201007387 */ /* 0x0007e20000100a00 */
[----:B-1----:R-:W-:Y:S02]  /*0720*/  PRMT R7, R39, 0x5410, R40 ;  /* 0x0000541027077816 */ /* 0x002fe40000000028 */
[----:B------:R-:W-:Y:S02]  /*0730*/  PRMT R6, R37, 0x5410, R38 ;  /* 0x0000541025067816 */ /* 0x000fe40000000026 */
[----:B0-----:R-:W-:-:S03]  /*0740*/  PRMT R9, R35, 0x5410, R36 ;  /* 0x0000541023097816 */ /* 0x001fc60000000024 */
[----:B------:R0:W-:Y:S01]  /*0750*/  STL.64 [R1+0x20], R6 ;  /* 0x0000200601007387 */ /* 0x0001e20000100a00 */
[----:B------:R-:W-:Y:S02]  /*0760*/  PRMT R8, R33, 0x5410, R34 ;  /* 0x0000541021087816 */ /* 0x000fe40000000022 */
[----:B--2---:R-:W-:-:S03]  /*0770*/  PRMT R5, R27, 0x5410, R28 ;  /* 0x000054101b057816 */ /* 0x004fc6000000001c */
[----:B------:R1:W-:Y:S01]  /*0780*/  STL.64 [R1+0x28], R8 ;  /* 0x0000280801007387 */ /* 0x0003e20000100a00 */
[----:B------:R-:W-:Y:S02]  /*0790*/  PRMT R4, R25, 0x5410, R26 ;  /* 0x0000541019047816 */ /* 0x000fe4000000001a */
[----:B---3--:R-:W-:-:S03]  /*07a0*/  PRMT R3, R15, 0x5410, R16 ;  /* 0x000054100f037816 */ /* 0x008fc60000000010 */
[----:B------:R2:W-:Y:S01]  /*07b0*/  STL.64 [R1+0x38], R4 ;  /* 0x0000380401007387 */ /* 0x0005e20000100a00 */
[----:B------:R-:W-:-:S05]  /*07c0*/  PRMT R2, R13, 0x5410, R14 ;  /* 0x000054100d027816 */ /* 0x000fca000000000e */
[----:B------:R3:W-:Y:S01]  /*07d0*/  STL.64 [R1+0x50], R2 ;  /* 0x0000500201007387 */ /* 0x0007e20000100a00 */
[----:B0-----:R-:W-:Y:S02]  /*07e0*/  PRMT R7, R23, 0x5410, R24 ;  /* 0x0000541017077816 */ /* 0x001fe40000000018 */
[----:B------:R-:W-:Y:S02]  /*07f0*/  PRMT R6, R21, 0x5410, R22 ;  /* 0x0000541015067816 */ /* 0x000fe40000000016 */
[----:B-1----:R-:W-:-:S03]  /*0800*/  PRMT R9, R19, 0x5410, R20 ;  /* 0x0000541013097816 */ /* 0x002fc60000000014 */
        /* <DEDUP_REMOVED lines=15> */
[----:B------:R-:W-:Y:S01]  /*0900*/  STL.64 [R1+0x68], R8 ;  /* 0x0000680801007387 */ /* 0x000fe20000100a00 */
[----:B------:R-:W-:Y:S02]  /*0910*/  PRMT R4, R69, 0x5410, R70 ;  /* 0x0000541045047816 */ /* 0x000fe40000000046 */
[----:B---3--:R-:W-:-:S03]  /*0920*/  PRMT R3, R83, 0x5410, R84 ;  /* 0x0000541053037816 */ /* 0x008fc60000000054 */
[----:B------:R-:W-:Y:S01]  /*0930*/  STL.64 [R1+0x78], R4 ;  /* 0x0000780401007387 */ /* 0x000fe20000100a00 */
[----:B------:R-:W-:-:S05]  /*0940*/  PRMT R2, R81, 0x5410, R82 ;  /* 0x0000541051027816 */ /* 0x000fca0000000052 */
[----:B------:R1:W-:Y:S01]  /*0950*/  STL.64 [R1+0x90], R2 ;  /* 0x0000900201007387 */ /* 0x0003e20000100a00 */
[----:B0-----:R-:W-:-:S03]  /*0960*/  PRMT R7, R75, 0x5410, R76 ;  /* 0x000054104b077816 */ /* 0x001fc6000000004c */
[----:B------:R0:W-:Y:S01]  /*0970*/  STL.U16 [R1+0x1e8], RZ ;  /* 0x0001e8ff01007387 */ /* 0x0001e20000100400 */
[----:B------:R-:W-:Y:S01]  /*0980*/  PRMT R6, R73, 0x5410, R74 ;  /* 0x0000541049067816 */ /* 0x000fe2000000004a */
[----:B-1----:R-:W-:Y:S01]  /*0990*/  IMAD.MOV.U32 R2, RZ, RZ, -0x1 ;  /* 0xffffffffff027424 */ /* 0x002fe200078e00ff */
[----:B------:R-:W-:-:S03]  /*09a0*/  PRMT R9, R79, 0x5410, R80 ;  /* 0x000054104f097816 */ /* 0x000fc60000000050 */
[----:B------:R0:W-:Y:S01]  /*09b0*/  STL.64 [R1+0x80], R6 ;  /* 0x0000800601007387 */ /* 0x0001e20000100a00 */
[----:B------:R-:W-:-:S03]  /*09c0*/  PRMT R8, R77, 0x5410, R78 ;  /* 0x000054104d087816 */ /* 0x000fc6000000004e */
[----:B------:R0:W-:Y:S01]  /*09d0*/  STL.U16 [R1+0x28a], RZ ;  /* 0x00028aff01007387 */ /* 0x0001e20000100400 */
[----:B------:R-:W-:-:S03]  /*09e0*/  PRMT R5, R87, 0x5410, R88 ;  /* 0x0000541057057816 */ /* 0x000fc60000000058 */
[----:B------:R0:W-:Y:S01]  /*09f0*/  STL.64 [R1+0x88], R8 ;  /* 0x0000880801007387 */ /* 0x0001e20000100a00 */
[----:B------:R-:W-:-:S03]  /*0a00*/  PRMT R4, R85, 0x5410, R86 ;  /* 0x0000541055047816 */ /* 0x000fc60000000056 */
[----:B------:R0:W-:Y:S04]  /*0a10*/  STL.U16 [R1+0x1ea], RZ ;  /* 0x0001eaff01007387 */ /* 0x0001e80000100400 */
[----:B------:R0:W-:Y:S04]  /*0a20*/  STL.64 [R1+0x98], R4 ;  /* 0x0000980401007387 */ /* 0x0001e80000100a00 */
[----:B------:R0:W-:Y:S04]  /*0a30*/  STL.U16 [R1+0x28c], RZ ;  /* 0x00028cff01007387 */ /* 0x0001e80000100400 */
        /* <DEDUP_REMOVED lines=115> */
[----:B------:R0:W-:Y:S04]  /*1170*/  STL [R1+0xa4], R2 ;  /* 0x0000a40201007387 */ /* 0x0001e80000100800 */
        /* <DEDUP_REMOVED lines=59> */
[----:B------:R0:W-:Y:S04]  /*1530*/  STL.U16 [R1+0xa0], R90 ;  /* 0x0000a05a01007387 */ /* 0x0001e80000100400 */
        /* <DEDUP_REMOVED lines=63> */
[----:B------:R0:W-:Y:S01]  /*1930*/  STL.U16 [R1+0x32a], RZ ;  /* 0x00032aff01007387 */ /* 0x0001e20000100400 */
[----:B------:R-:W-:Y:S01]  /*1940*/  UIADD3 UR11, UPT, UPT, UR11, 0xa4, URZ ;  /* 0x000000a40b0b7890 */ /* 0x000fe2000fffe0ff */
[----:B------:R-:W-:-:S11]  /*1950*/  UMOV UR4, URZ ;  /* 0x000000ff00047c82 */ /* 0x000fd60008000000 */
.L_x_8:
[----:B------:R-:W-:-:S09]  /*1960*/  ULEA UR5, UR4, UR14, 0x1 ;  /* 0x0000000e04057291 */ /* 0x000fd2000f8e08ff */
[----:B0-----:R-:W2:Y:S01]  /*1970*/  LDL.U16 R2, [UR5] ;  /* 0x00000005ff027983 */ /* 0x001ea20008100400 */
[----:B------:R-:W-:Y:S01]  /*1980*/  BSSY.RECONVERGENT B0, `(.L_x_6) ;  /* 0x00000bc000007945 */ /* 0x000fe20003800200 */
[----:B--2---:R-:W-:-:S04]  /*1990*/  PRMT R2, R2, 0x9910, RZ ;  /* 0x0000991002027816 */ /* 0x004fc800000000ff */
[----:B------:R-:W-:-:S13]  /*19a0*/  ISETP.NE.AND P0, PT, R2, 0x1ff, PT ;  /* 0x000001ff0200780c */ /* 0x000fda0003f05270 */
[----:B------:R-:W-:Y:S05]  /*19b0*/  @P0 BRA `(.L_x_7) ;  /* 0x0000000800e00947 */ /* 0x000fea0003800000 */
[----:B------:R-:W-:-:S04]  /*19c0*/  UPRMT UR5, UR4, 0x9910, URZ ;  /* 0x0000991004057896 */ /* 0x000fc800080000ff */
[----:B------:R-:W-:-:S04]  /*19d0*/  UIMAD UR5, UR5, 0x39, URZ ;  /* 0x00000039050578a4 */ /* 0x000fc8000f8e02ff */
[----:B------:R-:W-:-:S04]  /*19e0*/  ULOP3.LUT UR5, UR5, 0xffff, URZ, 0xc0, !UPT ;  /* 0x0000ffff05057892 */ /* 0x000fc8000f8ec0ff */
[----:B------:R-:W-:-:S04]  /*19f0*/  USHF.R.U32.HI UR5, URZ, 0x9, UR5 ;  /* 0x00000009ff057899 */ /* 0x000fc80008011605 */
[----:B------:R-:W-:-:S04]  /*1a00*/  UPRMT UR5, UR5, 0x9910, URZ ;  /* 0x0000991005057896 */ /* 0x000fc800080000ff */
[----:B------:R-:W-:-:S04]  /*1a10*/  UIMAD UR5, UR5, 0x9, URZ ;  /* 0x00000009050578a4 */ /* 0x000fc8000f8e02ff */
[----:B------:R-:W-:-:S04]  /*1a20*/  UIADD3 UR5, UPT, UPT, URZ, -UR5, URZ ;  /* 0x80000005ff057290 */ /* 0x000fc8000fffe0ff */
[----:B------:R-:W-:-:S04]  /*1a30*/  UPRMT UR5, UR5, 0x7710, URZ ;  /* 0x0000771005057896 */ /* 0x000fc800080000ff */
[----:B------:R-:W-:-:S04]  /*1a40*/  UIADD3 UR5, UPT, UPT, UR5, UR4, URZ ;  /* 0x0000000405057290 */ /* 0x000fc8000fffe0ff */
[----:B------:R-:W-:-:S04]  /*1a50*/  ULOP3.LUT UR8, UR5, 0xff, URZ, 0xc0, !UPT ;  /* 0x000000ff05087892 */ /* 0x000fc8000f8ec0ff */
[----:B------:R-:W-:Y:S02]  /*1a60*/  ULEA UR7, UR8, UR14, 0x1 ;  /* 0x0000000e08077291 */ /* 0x000fe4000f8e08ff */
[----:B------:R-:W-:-:S04]  /*1a70*/  UIADD3 UR6, UPT, UPT, -UR8, UR4, URZ ;  /* 0x0000000408067290 */ /* 0x000fc8000fffe1ff */
[----:B------:R-:W-:-:S03]  /*1a80*/  ULEA UR9, UR6, UR14, 0x1 ;  /* 0x0000000e06097291 */ /* 0x000fc6000f8e08ff */
[----:B------:R-:W2:Y:S04]  /*1a90*/  LDL.U16 R8, [UR7] ;  /* 0x00000007ff087983 */ /* 0x000ea80008100400 */
[----:B------:R-:W3:Y:S04]  /*1aa0*/  LDL.U16 R4, [UR7+0x12] ;  /* 0x00001207ff047983 */ /* 0x000ee80008100400 */
[----:B------:R-:W4:Y:S01]  /*1ab0*/  LDL.U16 R3, [UR9] ;  /* 0x00000009ff037983 */ /* 0x000f220008100400 */
[----:B------:R-:W-:-:S03]  /*1ac0*/  ULEA UR6, UR8, UR14, 0x1 ;  /* 0x0000000e08067291 */ /* 0x000fc6000f8e08ff */
[----:B------:R-:W5:Y:S04]  /*1ad0*/  LDL.U16 R2, [UR9+0x2] ;  /* 0x00000209ff027983 */ /* 0x000f680008100400 */
[----:B------:R-:W5:Y:S04]  /*1ae0*/  LDL.U16 R6, [UR9+0x4] ;  /* 0x00000409ff067983 */ /* 0x000f680008100400 */
[----:B------:R-:W5:Y:S04]  /*1af0*/  LDL.U16 R5, [UR6+0x24] ;  /* 0x00002406ff057983 */ /* 0x000f680008100400 */
[----:B------:R-:W5:Y:S01]  /*1b00*/  LDL.U16 R7, [UR6+0x36] ;  /* 0x00003606ff077983 */ /* 0x000f620008100400 */
[----:B--2---:R-:W-:-:S04]  /*1b10*/  PRMT R9, R8, 0x9910, RZ ;  /* 0x0000991008097816 */ /* 0x004fc800000000ff */
[----:B------:R-:W-:Y:S02]  /*1b20*/  ISETP.NE.AND P0, PT, R9, 0x1ff, PT ;  /* 0x000001ff0900780c */ /* 0x000fe40003f05270 */
[----:B----4-:R-:W-:-:S04]  /*1b30*/  PRMT R9, R3, 0x9910, RZ ;  /* 0x0000991003097816 */ /* 0x010fc800000000ff */
[----:B------:R-:W-:Y:S02]  /*1b40*/  ISETP.NE.AND P1, PT, R9, 0x1ff, PT ;  /* 0x000001ff0900780c */ /* 0x000fe40003f25270 */
[----:B---3--:R-:W-:Y:S02]  /*1b50*/  PRMT R9, R4, 0x9910, RZ ;  /* 0x0000991004097816 */ /* 0x008fe400000000ff */
[----:B------:R-:W-:Y:S02]  /*1b60*/  LOP3.LUT R8, R8, 0x1ff, RZ, 0xc, !PT ;  /* 0x000001ff08087812 */ /* 0x000fe400078e0cff */
[----:B------:R-:W-:Y:S02]  /*1b70*/  ISETP.NE.AND P2, PT, R9, 0x1ff, PT ;  /* 0x000001ff0900780c */ /* 0x000fe40003f45270 */
[----:B------:R-:W-:Y:S02]  /*1b80*/  LOP3.LUT R9, RZ, R4, RZ, 0x33, !PT ;  /* 0x00000004ff097212 */ /* 0x000fe400078e33ff */
[----:B------:R-:W-:Y:S01]  /*1b90*/  LOP3.LUT R3, RZ, R3, RZ, 0x33, !PT ;  /* 0x00000003ff037212 */ /* 0x000fe200078e33ff */
[----:B------:R-:W2:Y:S01]  /*1ba0*/  LDL.U16 R4, [UR9+0x6] ;  /* 0x00000609ff047983 */ /* 0x000ea20008100400 */
[----:B------:R-:W-:-:S02]  /*1bb0*/  SEL R8, R8, 0x1ff, P0 ;  /* 0x000001ff08087807 */ /* 0x000fc40000000000 */
[----:B------:R-:W-:Y:S02]  /*1bc0*/  SEL R9, R9, 0x1ff, P2 ;  /* 0x000001ff09097807 */ /* 0x000fe40001000000 */
[----:B------:R-:W-:-:S04]  /*1bd0*/  SEL R3, R3, 0xffff, P1 ;  /* 0x0000ffff03037807 */ /* 0x000fc80000800000 */
[----:B------:R-:W-:Y:S02]  /*1be0*/  LOP3.LUT R8, R9, R8, R3, 0x80, !PT ;  /* 0x0000000809087212 */ /* 0x000fe400078e8003 */
[----:B-----5:R-:W-:Y:S01]  /*1bf0*/  PRMT R9, R2, 0x9910, RZ ;  /* 0x0000991002097816 */ /* 0x020fe200000000ff */
[----:B------:R-:W3:Y:S03]  /*1c00*/  LDL.U16 R3, [UR6+0x48] ;  /* 0x00004806ff037983 */ /* 0x000ee60008100400 */
[----:B------:R-:W-:Y:S02]  /*1c10*/  ISETP.NE.AND P0, PT, R9, 0x1ff, PT ;  /* 0x000001ff0900780c */ /* 0x000fe40003f05270 */
[----:B------:R-:W-:-:S04]  /*1c20*/  PRMT R9, R5, 0x9910, RZ ;  /* 0x0000991005097816 */ /* 0x000fc800000000ff */
[----:B------:R-:W-:Y:S02]  /*1c30*/  ISETP.NE.AND P1, PT, R9, 0x1ff, PT ;  /* 0x000001ff0900780c */ /* 0x000fe40003f25270 */
[----:B------:R-:W-:Y:S02]  /*1c40*/  LOP3.LUT R9, RZ, R5, RZ, 0x33, !PT ;  /* 0x00000005ff097212 */ /* 0x000fe400078e33ff */
[----:B------:R-:W-:Y:S02]  /*1c50*/  LOP3.LUT R5, RZ, R2, RZ, 0x33, !PT ;  /* 0x00000002ff057212 */ /* 0x000fe400078e33ff */
[----:B------:R-:W4:Y:S01]  /*1c60*/  LDL.U16 R2, [UR9+0x8] ;  /* 0x00000809ff027983 */ /* 0x000f220008100400 */
[----:B------:R-:W-:Y:S02]  /*1c70*/  SEL R9, R9, 0xffff, P1 ;  /* 0x0000ffff09097807 */ /* 0x000fe40000800000 */
[----:B------:R-:W-:-:S04]  /*1c80*/  SEL R5, R5, 0xffff, P0 ;  /* 0x0000ffff05057807 */ /* 0x000fc80000000000 */
[----:B------:R-:W-:Y:S02]  /*1c90*/  LOP3.LUT R8, R9, R8, R5, 0x80, !PT ;  /* 0x0000000809087212 */ /* 0x000fe400078e8005 */
[----:B------:R-:W5:Y:S01]  /*1ca0*/  LDL.U16 R5, [UR6+0x5a] ;  /* 0x00005a06ff057983 */ /* 0x000f620008100400 */
[----:B------:R-:W-:-:S04]  /*1cb0*/  PRMT R9, R6, 0x9910, RZ ;  /* 0x0000991006097816 */ /* 0x000fc800000000ff */
[----:B------:R-:W-:Y:S02]  /*1cc0*/  ISETP.NE.AND P0, PT, R9, 0x1ff, PT ;  /* 0x000001ff0900780c */ /* 0x000fe40003f05270 */
[----:B------:R-:W-:-:S04]  /*1cd0*/  PRMT R9, R7, 0x9910, RZ ;  /* 0x0000991007097816 */ /* 0x000fc800000000ff */
[----:B------:R-:W-:Y:S02]  /*1ce0*/  ISETP.NE.AND P1, PT, R9, 0x1ff, PT ;  /* 0x000001ff0900780c */ /* 0x000fe40003f25270 */
[----:B------:R-:W-:Y:S02]  /*1cf0*/  LOP3.LUT R9, RZ, R7, RZ, 0x33, !PT ;  /* 0x00000007ff097212 */ /* 0x000fe400078e33ff */
[----:B------:R-:W-:Y:S02]  /*1d00*/  LOP3.LUT R7, RZ, R6, RZ, 0x33, !PT ;  /* 0x00000006ff077212 */ /* 0x000fe400078e33ff */
[----:B------:R-:W-:Y:S01]  /*1d10*/  SEL R9, R9, 0xffff, P1 ;  /* 0x0000ffff09097807 */ /* 0x000fe20000800000 */
[----:B------:R-:W5:Y:S01]  /*1d20*/  LDL.U16 R6, [UR9+0xa] ;  /* 0x00000a09ff067983 */ /* 0x000f620008100400 */
[----:B------:R-:W-:-:S04]  /*1d30*/  SEL R7, R7, 0xffff, P0 ;  /* 0x0000ffff07077807 */ /* 0x000fc80000000000 */
[----:B------:R-:W-:Y:S02]  /*1d40*/  LOP3.LUT R8, R9, R8, R7, 0x80, !PT ;  /* 0x0000000809087212 */ /* 0x000fe400078e8007 */
[----:B------:R-:W5:Y:S01]  /*1d50*/  LDL.U16 R7, [UR6+0x6c] ;  /* 0x00006c06ff077983 */ /* 0x000f620008100400 */
[----:B--2---:R-:W-:-:S04]  /*1d60*/  PRMT R9, R4, 0x9910, RZ ;  /* 0x0000991004097816 */ /* 0x004fc800000000ff */
[----:B------:R-:W-:Y:S02]  /*1d70*/  ISETP.NE.AND P0, PT, R9, 0x1ff, PT ;  /* 0x000001ff0900780c */ /* 0x000fe40003f05270 */
[----:B------:R-:W-:Y:S02]  /*1d80*/  LOP3.LUT R4, RZ, R4, RZ, 0x33, !PT ;  /* 0x00000004ff047212 */ /* 0x000fe400078e33ff */
[----:B---3--:R-:W-:Y:S02]  /*1d90*/  PRMT R9, R3, 0x9910, RZ ;  /* 0x0000991003097816 */ /* 0x008fe400000000ff */
[----:B------:R-:W-:Y:S02]  /*1da0*/  LOP3.LUT R3, RZ, R3, RZ, 0x33, !PT ;  /* 0x00000003ff037212 */ /* 0x000fe400078e33ff */
[----:B------:R-:W-:-:S04]  /*1db0*/  ISETP.NE.AND P1, PT, R9, 0x1ff, PT ;  /* 0x000001ff0900780c */ /* 0x000fc80003f25270 */
[----:B------:R-:W-:Y:S02]  /*1dc0*/  SEL R9, R3, 0xffff, P1 ;  /* 0x0000ffff03097807 */ /* 0x000fe40000800000 */
[----:B------:R-:W-:-:S04]  /*1dd0*/  SEL R3, R4, 0xffff, P0 ;  /* 0x0000ffff04037807 */ /* 0x000fc80000000000 */
[----:B------:R-:W-:Y:S02]  /*1de0*/  LOP3.LUT R4, R9, R8, R3, 0x80, !PT ;  /* 0x0000000809047212 */ /* 0x000fe400078e8003 */
[----:B----4-:R-:W-:Y:S01]  /*1df0*/  PRMT R9, R2, 0x9910, RZ ;  /* 0x0000991002097816 */ /* 0x010fe200000000ff */
[----:B------:R-:W2:Y:S03]  /*1e00*/  LDL.U16 R3, [UR9+0xc] ;  /* 0x00000c09ff037983 */ /* 0x000ea60008100400 */
[----:B------:R-:W-:Y:S01]  /*1e10*/  ISETP.NE.AND P0, PT, R9, 0x1ff, PT ;  /* 0x000001ff0900780c */ /* 0x000fe20003f05270 */
[----:B------:R-:W3:Y:S01]  /*1e20*/  LDL.U16 R8, [UR6+0x7e] ;  /* 0x00007e06ff087983 */ /* 0x000ee20008100400 */
[----:B-----5:R-:W-:-:S04]  /*1e30*/  PRMT R9, R5, 0x9910, RZ ;  /* 0x0000991005097816 */ /* 0x020fc800000000ff */
[----:B------:R-:W-:Y:S02]  /*1e40*/  ISETP.NE.AND P1, PT, R9, 0x1ff, PT ;  /* 0x000001ff0900780c */ /* 0x000fe40003f25270 */
[----:B------:R-:W-:Y:S02]  /*1e50*/  LOP3.LUT R9, RZ, R5, RZ, 0x33, !PT ;  /* 0x00000005ff097212 */ /* 0x000fe400078e33ff */
[----:B------:R-:W-:Y:S02]  /*1e60*/  LOP3.LUT R5, RZ, R2, RZ, 0x33, !PT ;  /* 0x00000002ff057212 */ /* 0x000fe400078e33ff */
[----:B------:R-:W-:Y:S01]  /*1e70*/  SEL R9, R9, 0xffff, P1 ;  /* 0x0000ffff09097807 */ /* 0x000fe20000800000 */
[----:B------:R-:W4:Y:S01]  /*1e80*/  LDL.U16 R2, [UR9+0xe] ;  /* 0x00000e09ff027983 */ /* 0x000f220008100400 */
[----:B------:R-:W-:-:S04]  /*1e90*/  SEL R5, R5, 0xffff, P0 ;  /* 0x0000ffff05057807 */ /* 0x000fc80000000000 */
[----:B------:R-:W-:Y:S02]  /*1ea0*/  LOP3.LUT R5, R9, R4, R5, 0x80, !PT ;  /* 0x0000000409057212 */ /* 0x000fe400078e8005 */
[----:B------:R-:W5:Y:S01]  /*1eb0*/  LDL.U16 R4, [UR6+0x90] ;  /* 0x00009006ff047983 */ /* 0x000f620008100400 */
[----:B------:R-:W-:-:S04]  /*1ec0*/  ULOP3.LUT UR6, UR5, 0xff, URZ, 0xc0, !UPT ;  /* 0x000000ff05067892 */ /* 0x000fc8000f8ec0ff */
[----:B------:R-:W-:-:S04]  /*1ed0*/  UIMAD UR6, UR6, 0x56, URZ ;  /* 0x00000056060678a4 */ /* 0x000fc8000f8e02ff */
[----:B------:R-:W-:-:S04]  /*1ee0*/  USHF.R.U32.HI UR6, URZ, 0x8, UR6 ;  /* 0x00000008ff067899 */ /* 0x000fc80008011606 */
[----:B------:R-:W-:-:S04]  /*1ef0*/  UPRMT UR10, UR6, 0x9910, URZ ;  /* 0x00009910060a7896 */ /* 0x000fc800080000ff */
[----:B------:R-:W-:-:S04]  /*1f00*/  UIMAD UR10, UR10, 0x3, URZ ;  /* 0x000000030a0a78a4 */ /* 0x000fc8000f8e02ff */
[----:B------:R-:W-:Y:S02]  /*1f10*/  UIADD3 UR10, UPT, UPT, URZ, -UR10, URZ ;  /* 0x8000000aff0a7290 */ /* 0x000fe4000fffe0ff */
[----:B------:R-:W-:Y:S02]  /*1f20*/  UIMAD.WIDE.U32 UR6, UR4, 0x2f684bdb, URZ ;  /* 0x2f684bdb040678a5 */ /* 0x000fe4000f8e00ff */
[----:B------:R-:W-:Y:S01]  /*1f30*/  UPRMT UR10, UR10, 0x7710, URZ ;  /* 0x000077100a0a7896 */ /* 0x000fe200080000ff */
[----:B------:R-:W-:Y:S01]  /*1f40*/  PRMT R9, R6, 0x9910, RZ ;  /* 0x0000991006097816 */ /* 0x000fe200000000ff */
[----:B------:R-:W-:Y:S02]  /*1f50*/  UIADD3 UR6, UPT, UPT, -UR7, UR4, URZ ;  /* 0x0000000407067290 */ /* 0x000fe4000fffe1ff */
[----:B------:R-:W-:Y:S01]  /*1f60*/  UIADD3 UR5, UPT, UPT, UR5, UR10, URZ ;  /* 0x0000000a05057290 */ /* 0x000fe2000fffe0ff */
[----:B------:R-:W-:Y:S01]  /*1f70*/  ISETP.NE.AND P0, PT, R9, 0x1ff, PT ;  /* 0x000001ff0900780c */ /* 0x000fe20003f05270 */
[----:B------:R-:W-:-:S02]  /*1f80*/  ULEA.HI UR6, UR6, UR7, URZ, 0x1f ;  /* 0x0000000706067291 */ /* 0x000fc4000f8ff8ff */
[----:B------:R-:W-:Y:S01]  /*1f90*/  ULOP3.LUT UR5, UR5, 0xff, URZ, 0xc0, !UPT ;  /* 0x000000ff05057892 */ /* 0x000fe2000f8ec0ff */
[----:B------:R-:W-:Y:S01]  /*1fa0*/  PRMT R9, R7, 0x9910, RZ ;  /* 0x0000991007097816 */ /* 0x000fe200000000ff */
[----:B------:R-:W-:Y:S02]  /*1fb0*/  USHF.R.U32.HI UR6, URZ, 0x4, UR6 ;  /* 0x00000004ff067899 */ /* 0x000fe40008011606 */
[----:B------:R-:W-:Y:S01]  /*1fc0*/  UIADD3 UR5, UPT, UPT, UR8, -UR5, URZ ;  /* 0x8000000508057290 */ /* 0x000fe2000fffe0ff */
[----:B------:R-:W-:Y:S02]  /*1fd0*/  ISETP.NE.AND P1, PT, R9, 0x1ff, PT ;  /* 0x000001ff0900780c */ /* 0x000fe40003f25270 */
[----:B------:R-:W-:Y:S02]  /*1fe0*/  LOP3.LUT R7, RZ, R7, RZ, 0x33, !PT ;  /* 0x00000007ff077212 */ /* 0x000fe400078e33ff */
[----:B------:R-:W-:Y:S01]  /*1ff0*/  LOP3.LUT R6, RZ, R6, RZ, 0x33, !PT ;  /* 0x00000006ff067212 */ /* 0x000fe200078e33ff */
[----:B------:R-:W-:Y:S01]  /*2000*/  UIMAD UR5, UR6, 0x1b, UR5 ;  /* 0x0000001b060578a4 */ /* 0x000fe2000f8e0205 */
[----:B------:R-:W-:-:S02]  /*2010*/  SEL R7, R7, 0xffff, P1 ;  /* 0x0000ffff07077807 */ /* 0x000fc40000800000 */
[----:B------:R-:W-:Y:S01]  /*2020*/  SEL R6, R6, 0xffff, P0 ;  /* 0x0000ffff06067807 */ /* 0x000fe20000000000 */
[----:B------:R-:W-:-:S03]  /*2030*/  ULEA UR5, UR5, UR14, 0x1 ;  /* 0x0000000e05057291 */ /* 0x000fc6000f8e08ff */
[----:B------:R-:W-:Y:S02]  /*2040*/  LOP3.LUT R6, R7, R5, R6, 0x80, !PT ;  /* 0x0000000507067212 */ /* 0x000fe400078e8006 */
[----:B--2---:R-:W-:Y:S02]  /*2050*/  PRMT R5, R3, 0x9910, RZ ;  /* 0x0000991003057816 */ /* 0x004fe400000000ff */
[----:B---3--:R-:W-:Y:S02]  /*2060*/  PRMT R7, R8, 0x9910, RZ ;  /* 0x0000991008077816 */ /* 0x008fe400000000ff */
[----:B------:R-:W-:Y:S02]  /*2070*/  ISETP.NE.AND P0, PT, R5, 0x1ff, PT ;  /* 0x000001ff0500780c */ /* 0x000fe40003f05270 */
[----:B------:R-:W-:Y:S01]  /*2080*/  ISETP.NE.AND P1, PT, R7, 0x1ff, PT ;  /* 0x000001ff0700780c */ /* 0x000fe20003f25270 */
[----:B------:R-:W2:Y:S01]  /*2090*/  LDL.U16 R5, [UR5] ;  /* 0x00000005ff057983 */ /* 0x000ea20008100400 */
[----:B------:R-:W-:-:S02]  /*20a0*/  LOP3.LUT R8, RZ, R8, RZ, 0x33, !PT ;  /* 0x00000008ff087212 */ /* 0x000fc400078e33ff */
[----:B------:R-:W-:Y:S01]  /*20b0*/  LOP3.LUT R3, RZ, R3, RZ, 0x33, !PT ;  /* 0x00000003ff037212 */ /* 0x000fe200078e33ff */
[----:B------:R-:W3:Y:S01]  /*20c0*/  LDL.U16 R7, [UR5+0x2] ;  /* 0x00000205ff077983 */ /* 0x000ee20008100400 */
[----:B------:R-:W-:Y:S02]  /*20d0*/  SEL R8, R8, 0xffff, P1 ;  /* 0x0000ffff08087807 */ /* 0x000fe40000800000 */
[----:B------:R-:W-:-:S04]  /*20e0*/  SEL R3, R3, 0xffff, P0 ;  /* 0x0000ffff03037807 */ /* 0x000fc80000000000 */
[----:B------:R-:W-:Y:S02]  /*20f0*/  LOP3.LUT R8, R8, R6, R3, 0x80, !PT ;  /* 0x0000000608087212 */ /* 0x000fe400078e8003 */
[----:B----4-:R-:W-:Y:S01]  /*2100*/  PRMT R3, R2, 0x9910, RZ ;  /* 0x0000991002037816 */ /* 0x010fe200000000ff */
[----:B------:R-:W4:Y:S01]  /*2110*/  LDL.U16 R6, [UR5+0x4] ;  /* 0x00000405ff067983 */ /* 0x000f220008100400 */
[----:B-----5:R-:W-:Y:S02]  /*2120*/  PRMT R9, R4, 0x9910, RZ ;  /* 0x0000991004097816 */ /* 0x020fe400000000ff */
[----:B------:R-:W-:Y:S02]  /*2130*/  ISETP.NE.AND P0, PT, R3, 0x1ff, PT ;  /* 0x000001ff0300780c */ /* 0x000fe40003f05270 */
[----:B------:R-:W5:Y:S01]  /*2140*/  LDL.U16 R3, [UR5+0x12] ;  /* 0x00001205ff037983 */ /* 0x000f620008100400 */
[----:B------:R-:W-:Y:S02]  /*2150*/  ISETP.NE.AND P1, PT, R9, 0x1ff, PT ;  /* 0x000001ff0900780c */ /* 0x000fe40003f25270 */
[----:B------:R-:W-:-:S02]  /*2160*/  LOP3.LUT R9, RZ, R4, RZ, 0x33, !PT ;  /* 0x00000004ff097212 */ /* 0x000fc400078e33ff */
[----:B------:R-:W-:Y:S02]  /*2170*/  LOP3.LUT R4, RZ, R2, RZ, 0x33, !PT ;  /* 0x00000002ff047212 */ /* 0x000fe400078e33ff */
[----:B------:R-:W5:Y:S01]  /*2180*/  LDL.U16 R2, [UR5+0x14] ;  /* 0x00001405ff027983 */ /* 0x000f620008100400 */
[----:B------:R-:W-:Y:S02]  /*2190*/  SEL R89, R9, 0xffff, P1 ;  /* 0x0000ffff09597807 */ /* 0x000fe40000800000 */
[----:B------:R-:W-:Y:S02]  /*21a0*/  SEL R9, R4, 0xffff, P0 ;  /* 0x0000ffff04097807 */ /* 0x000fe40000000000 */
[----:B------:R-:W5:Y:S02]  /*21b0*/  LDL.U16 R4, [UR9+0x10] ;  /* 0x00001009ff047983 */ /* 0x000f640008100400 */
[----:B------:R-:W-:Y:S02]  /*21c0*/  LOP3.LUT R8, R89, R8, R9, 0x80, !PT ;  /* 0x0000000859087212 */ /* 0x000fe400078e8009 */
[----:B--2---:R-:W-:-:S04]  /*21d0*/  PRMT R9, R5, 0x9910, RZ ;  /* 0x0000991005097816 */ /* 0x004fc800000000ff */
[----:B------:R-:W-:Y:S02]  /*21e0*/  ISETP.NE.AND P1, PT, R9, 0x1ff, PT ;  /* 0x000001ff0900780c */ /* 0x000fe40003f25270 */
[----:B---3--:R-:W-:-:S04]  /*21f0*/  PRMT R9, R7, 0x9910, RZ ;  /* 0x0000991007097816 */ /* 0x008fc800000000ff */
[----:B------:R-:W-:Y:S02]  /*2200*/  ISETP.NE.AND P2, PT, R9, 0x1ff, PT ;  /* 0x000001ff0900780c */ /* 0x000fe40003f45270 */
[----:B----4-:R-:W-:-:S04]  /*2210*/  PRMT R9, R6, 0x9910, RZ ;  /* 0x0000991006097816 */ /* 0x010fc800000000ff */
[----:B------:R-:W-:Y:S02]  /*2220*/  ISETP.NE.AND P3, PT, R9, 0x1ff, PT ;  /* 0x000001ff0900780c */ /* 0x000fe40003f65270 */
[----:B-----5:R-:W-:-:S04]  /*2230*/  PRMT R9, R3, 0x9910, RZ ;  /* 0x0000991003097816 */ /* 0x020fc800000000ff */
[----:B------:R-:W-:Y:S02]  /*2240*/  ISETP.NE.AND P4, PT, R9, 0x1ff, PT ;  /* 0x000001ff0900780c */ /* 0x000fe40003f85270 */
[----:B------:R-:W-:-:S04]  /*2250*/  PRMT R9, R2, 0x9910, RZ ;  /* 0x0000991002097816 */ /* 0x000fc800000000ff */
[----:B------:R-:W-:Y:S02]  /*2260*/  ISETP.NE.AND P5, PT, R9, 0x1ff, PT ;  /* 0x000001ff0900780c */ /* 0x000fe40003fa5270 */
[----:B------:R-:W-:Y:S02]  /*2270*/  PRMT R9, R4, 0x9910, RZ ;  /* 0x0000991004097816 */ /* 0x000fe400000000ff */
[----:B------:R-:W-:Y:S02]  /*2280*/  LOP3.LUT R4, RZ, R4, RZ, 0x33, !PT ;  /* 0x00000004ff047212 */ /* 0x000fe400078e33ff */
[----:B------:R-:W-:Y:S02]  /*2290*/  ISETP.NE.AND P0, PT, R9, 0x1ff, PT ;  /* 0x000001ff0900780c */ /* 0x000fe40003f05270 */
[----:B------:R-:W-:Y:S02]  /*22a0*/  LOP3.LUT R9, RZ, R5, RZ, 0x33, !PT ;  /* 0x00000005ff097212 */ /* 0x000fe400078e33ff */
[----:B------:R-:W-:-:S02]  /*22b0*/  SEL R5, R4, 0xffff, P0 ;  /* 0x0000ffff04057807 */ /* 0x000fc40000000000 */
[----:B------:R-:W-:Y:S01]  /*22c0*/  SEL R9, R9, 0xffff, P1 ;  /* 0x0000ffff09097807 */ /* 0x000fe20000800000 */
[----:B------:R-:W2:Y:S03]  /*22d0*/  LDL.U16 R4, [UR5+0x16] ;  /* 0x00001605ff047983 */ /* 0x000ea60008100400 */
[----:B------:R-:W-:Y:S02]  /*22e0*/  LOP3.LUT R8, R9, R8, R5, 0x80, !PT ;  /* 0x0000000809087212 */ /* 0x000fe400078e8005 */
[----:B------:R-:W3:Y:S01]  /*22f0*/  LDL.U16 R5, [UR5+0x24] ;  /* 0x00002405ff057983 */ /* 0x000ee20008100400 */
[----:B------:R-:W-:Y:S02]  /*2300*/  LOP3.LUT R7, RZ, R7, RZ, 0x33, !PT ;  /* 0x00000007ff077212 */ /* 0x000fe400078e33ff */
[----:B------:R-:W-:Y:S02]  /*2310*/  LOP3.LUT R6, RZ, R6, RZ, 0x33, !PT ;  /* 0x00000006ff067212 */ /* 0x000fe400078e33ff */
[----:B------:R-:W-:-:S02]  /*2320*/  SEL R7, R7, 0xffff, P2 ;  /* 0x0000ffff07077807 */ /* 0x000fc40001000000 */
[----:B------:R-:W-:-:S04]  /*2330*/  SEL R6, R6, 0xffff, P3 ;  /* 0x0000ffff06067807 */ /* 0x000fc80001800000 */
[----:B------:R-:W-:Y:S02]  /*2340*/  LOP3.LUT R8, R6, R7, R8, 0x80, !PT ;  /* 0x0000000706087212 */ /* 0x000fe400078e8008 */
[----:B------:R-:W4:Y:S04]  /*2350*/  LDL.U16 R6, [UR5+0x26] ;  /* 0x00002605ff067983 */ /* 0x000f280008100400 */
[----:B------:R-:W5:Y:S01]  /*2360*/  LDL.U16 R7, [UR5+0x28] ;  /* 0x00002805ff077983 */ /* 0x000f620008100400 */
[----:B------:R-:W-:Y:S02]  /*2370*/  LOP3.LUT R3, RZ, R3, RZ, 0x33, !PT ;  /* 0x00000003ff037212 */ /* 0x000fe400078e33ff */
[----:B------:R-:W-:Y:S02]  /*2380*/  LOP3.LUT R2, RZ, R2, RZ, 0x33, !PT ;  /* 0x00000002ff027212 */ /* 0x000fe400078e33ff */
[----:B------:R-:W-:-:S02]  /*2390*/  SEL R3, R3, 0xffff, P4 ;  /* 0x0000ffff03037807 */ /* 0x000fc40002000000 */
[----:B------:R-:W-:-:S04]  /*23a0*/  SEL R2, R2, 0xffff, P5 ;  /* 0x0000ffff02027807 */ /* 0x000fc80002800000 */
[----:B------:R-:W-:Y:S01]  /*23b0*/  LOP3.LUT R2, R2, R3, R8, 0x80, !PT ;  /* 0x0000000302027212 */ /* 0x000fe200078e8008 */
[----:B------:R-:W-:Y:S01]  /*23c0*/  ULEA UR5, UR4, UR14, 0x1 ;  /* 0x0000000e04057291 */ /* 0x000fe2000f8e08ff */
[----:B--2---:R-:W-:Y:S02]  /*23d0*/  PRMT R3, R4, 0x9910, RZ ;  /* 0x0000991004037816 */ /* 0x004fe400000000ff */
[----:B---3--:R-:W-:Y:S02]  /*23e0*/  PRMT R8, R5, 0x9910, RZ ;  /* 0x0000991005087816 */ /* 0x008fe400000000ff */
[----:B------:R-:W-:Y:S02]  /*23f0*/  ISETP.NE.AND P0, PT, R3, 0x1ff, PT ;  /* 0x000001ff0300780c */ /* 0x000fe40003f05270 */
[----:B------:R-:W-:Y:S02]  /*2400*/  ISETP.NE.AND P1, PT, R8, 0x1ff, PT ;  /* 0x000001ff0800780c */ /* 0x000fe40003f25270 */
[----:B------:R-:W-:-:S02]  /*2410*/  LOP3.LUT R4, RZ, R4, RZ, 0x33, !PT ;  /* 0x00000004ff047212 */ /* 0x000fc400078e33ff */
[----:B------:R-:W-:Y:S02]  /*2420*/  LOP3.LUT R5, RZ, R5, RZ, 0x33, !PT ;  /* 0x00000005ff057212 */ /* 0x000fe400078e33ff */
[----:B------:R-:W-:Y:S02]  /*2430*/  SEL R3, R4, 0xffff, P0 ;  /* 0x0000ffff04037807 */ /* 0x000fe40000000000 */
[----:B------:R-:W-:-:S04]  /*2440*/  SEL R5, R5, 0xffff, P1 ;  /* 0x0000ffff05057807 */ /* 0x000fc80000800000 */
[----:B------:R-:W-:Y:S02]  /*2450*/  LOP3.LUT R2, R5, R3, R2, 0x80, !PT ;  /* 0x0000000305027212 */ /* 0x000fe400078e8002 */
[----:B----4-:R-:W-:Y:S02]  /*2460*/  PRMT R3, R6, 0x9910, RZ ;  /* 0x0000991006037816 */ /* 0x010fe400000000ff */
[----:B-----5:R-:W-:Y:S02]  /*2470*/  PRMT R4, R7, 0x9910, RZ ;  /* 0x0000991007047816 */ /* 0x020fe400000000ff */
[----:B------:R-:W-:Y:S02]  /*2480*/  ISETP.NE.AND P0, PT, R3, 0x1ff, PT ;  /* 0x000001ff0300780c */ /* 0x000fe40003f05270 */
[----:B------:R-:W-:Y:S02]  /*2490*/  ISETP.NE.AND P1, PT, R4, 0x1ff, PT ;  /* 0x000001ff0400780c */ /* 0x000fe40003f25270 */
[----:B------:R-:W-:-:S02]  /*24a0*/  LOP3.LUT R6, RZ, R6, RZ, 0x33, !PT ;  /* 0x00000006ff067212 */ /* 0x000fc400078e33ff */
[----:B------:R-:W-:Y:S02]  /*24b0*/  LOP3.LUT R7, RZ, R7, RZ, 0x33, !PT ;  /* 0x00000007ff077212 */ /* 0x000fe400078e33ff */
[----:B------:R-:W-:Y:S02]  /*24c0*/  SEL R3, R6, 0xffff, P0 ;  /* 0x0000ffff06037807 */ /* 0x000fe40000000000 */
[----:B------:R-:W-:-:S04]  /*24d0*/  SEL R7, R7, 0xffff, P1 ;  /* 0x0000ffff07077807 */ /* 0x000fc80000800000 */
[----:B------:R-:W-:-:S04]  /*24e0*/  LOP3.LUT R2, R7, R3, R2, 0x80, !PT ;  /* 0x0000000307027212 */ /* 0x000fc800078e8002 */
[----:B------:R-:W-:-:S04]  /*24f0*/  PRMT R3, R2, 0x9910, RZ ;  /* 0x0000991002037816 */ /* 0x000fc800000000ff */
[----:B------:R-:W-:Y:S01]  /*2500*/  ISETP.NE.AND P0, PT, R3, RZ, PT ;  /* 0x000000ff0300720c */ /* 0x000fe20003f05270 */
[----:B------:R0:W-:Y:S04]  /*2510*/  STL.U16 [UR5+0x1e8], R2 ;  /* 0x0001e802ff007987 */ /* 0x0001e80008100405 */
[----:B------:R0:W-:Y:S08]  /*2520*/  STL.U16 [UR5+0x28a], R2 ;  /* 0x00028a02ff007987 */ /* 0x0001f00008100405 */
[----:B0-----:R-:W-:Y:S05]  /*2530*/  @!P0 EXIT ;  /* 0x000000000000894d */ /* 0x001fea0003800000 */
.L_x_7:
[----:B------:R-:W-:Y:S05]  /*2540*/  BSYNC.RECONVERGENT B0 ;  /* 0x0000000000007941 */ /* 0x000fea0003800200 */
.L_x_6:
[----:B------:R-:W-:-:S04]  /*2550*/  UIADD3 UR4, UPT, UPT, UR4, 0x1, URZ ;  /* 0x0000000104047890 */ /* 0x000fc8000fffe0ff */
[----:B------:R-:W-:-:S09]  /*2560*/  UISETP.NE.AND UP0, UPT, UR4, 0x51, UPT ;  /* 0x000000510400788c */ /* 0x000fd2000bf05270 */
[----:B------:R-:W-:Y:S05]  /*2570*/  BRA.U UP0, `(.L_x_8) ;  /* 0xfffffff100f87547 */ /* 0x000fea000b83ffff */
[----:B------:R-:W-:Y:S01]  /*2580*/  PRMT R2, R56, 0x9910, RZ ;  /* 0x0000991038027816 */ /* 0x000fe200000000ff */
[----:B------:R-:W-:Y:S03]  /*2590*/  BSSY.RECONVERGENT B0, `(.L_x_9) ;  /* 0x000019f000007945 */ /* 0x000fe60003800200 */
[----:B------:R-:W-:Y:S01]  /*25a0*/  ISETP.NE.AND P0, PT, R2, 0x1ff, PT ;  /* 0x000001ff0200780c */ /* 0x000fe20003f05270 */
[----:B------:R-:W-:-:S12]  /*25b0*/  IMAD.MOV.U32 R2, RZ, RZ, RZ ;  /* 0x000000ffff027224 */ /* 0x000fd800078e00ff */
        /* <DEDUP_REMOVED lines=321> */
[----:B------:R-:W0:Y:S01]  /*39d0*/  LDCU.64 UR4, c[0x4][URZ] ;  /* 0x01000000ff0477ac */ /* 0x000e220008000a00 */
[----:B------:R-:W-:Y:S02]  /*39e0*/  IMAD.MOV.U32 R2, RZ, RZ, RZ ;  /* 0x000000ffff027224 */ /* 0x000fe400078e00ff */
[----:B------:R-:W-:Y:S02]  /*39f0*/  IMAD.MOV.U32 R3, RZ, RZ, 0x1 ;  /* 0x00000001ff037424 */ /* 0x000fe400078e00ff */
[----:B0-----:R-:W-:Y:S02]  /*3a00*/  IMAD.U32 R4, RZ, RZ, UR4 ;  /* 0x00000004ff047e24 */ /* 0x001fe4000f8e00ff */
[----:B------:R-:W-:-:S05]  /*3a10*/  IMAD.U32 R5, RZ, RZ, UR5 ;  /* 0x00000005ff057e24 */ /* 0x000fca000f8e00ff */
[----:B------:R-:W2:Y:S02]  /*3a20*/  ATOMG.E.CAS.STRONG.GPU PT, R2, [R4], R2, R3 ;  /* 0x00000002040273a9 */ /* 0x000ea400001ee103 */
[----:B--2---:R-:W-:-:S13]  /*3a30*/  ISETP.NE.AND P0, PT, R2, RZ, PT ;  /* 0x000000ff0200720c */ /* 0x004fda0003f05270 */
[----:B------:R-:W-:Y:S05]  /*3a40*/  @P0 EXIT ;  /* 0x000000000000094d */ /* 0x000fea0003800000 */
[----:B------:R-:W0:Y:S02]  /*3a50*/  LDC.64 R2, c[0x0][0x390] ;  /* 0x0000e400ff027b82 */ /* 0x000e240000000a00 */
[----:B0-----:R-:W-:Y:S04]  /*3a60*/  STG.E.U16 desc[UR12][R2.64], R56 ;  /* 0x0000003802007986 */ /* 0x001fe8000c10150c */
[----:B------:R-:W-:Y:S04]  /*3a70*/  STG.E.U16 desc[UR12][R2.64+0x2], R53 ;  /* 0x0000023502007986 */ /* 0x000fe8000c10150c */
        /* <DEDUP_REMOVED lines=78> */
[----:B------:R-:W-:Y:S01]  /*3f60*/  STG.E.U16 desc[UR12][R2.64+0xa0], R90 ;  /* 0x0000a05a02007986 */ /* 0x000fe2000c10150c */
[----:B------:R-:W-:Y:S05]  /*3f70*/  EXIT ;  /* 0x000000000000794d */ /* 0x000fea0003800000 */
.L_x_10:
[----:B------:R-:W-:Y:S05]  /*3f80*/  BSYNC.RECONVERGENT B0 ;  /* 0x0000000000007941 */ /* 0x000fea0003800200 */
.L_x_9:
[----:B------:R-:W0:Y:S02]  /*3f90*/  LDC.64 R4, c[0x4][RZ] ;  /* 0x01000000ff047b82 */ /* 0x000e240000000a00 */
.L_x_37:
[----:B012---:R-:W2:Y:S02]  /*3fa0*/  ATOMG.E.OR.STRONG.GPU PT, R0, desc[UR12][R4.64], RZ ;  /* 0x800000ff040079a8 */ /* 0x007ea4000b1ef10c */
[----:B--2---:R-:W-:-:S13]  /*3fb0*/  ISETP.NE.AND P0, PT, R0, RZ, PT ;  /* 0x000000ff0000720c */ /* 0x004fda0003f05270 */
[----:B------:R-:W-:Y:S05]  /*3fc0*/  @P0 EXIT ;  /* 0x000000000000094d */ /* 0x000fea0003800000 */
[----:B------:R-:W-:-:S05]  /*3fd0*/  LEA R15, R2, UR14, 0x1 ;  /* 0x0000000e020f7c11 */ /* 0x000fca000f8e08ff */
[----:B------:R-:W2:Y:S01]  /*3fe0*/  LDL.U16 R6, [R15+0x1e8] ;  /* 0x0001e8000f067983 */ /* 0x000ea20000100400 */
[----:B------:R-:W-:Y:S01]  /*3ff0*/  BSSY.RECONVERGENT B0, `(.L_x_11) ;  /* 0x0000451000007945 */ /* 0x000fe20003800200 */
[----:B------:R-:W-:Y:S01]  /*4000*/  IMAD.MOV.U32 R3, RZ, RZ, R2 ;  /* 0x000000ffff037224 */ /* 0x000fe200078e0002 */
[----:B--2---:R-:W-:-:S13]  /*4010*/  ISETP.NE.AND P0, PT, R6, RZ, PT ;  /* 0x000000ff0600720c */ /* 0x004fda0003f05270 */
[----:B------:R-:W-:Y:S05]  /*4020*/  @P0 BRA `(.L_x_12) ;  /* 0x0000000000200947 */ /* 0x000fea0003800000 */
[----:B------:R-:W-:Y:S01]  /*4030*/  IMAD.MOV.U32 R6, RZ, RZ, 0x1ff ;  /* 0x000001ffff067424 */ /* 0x000fe200078e00ff */
[----:B------:R-:W-:-:S05]  /*4040*/  LEA R0, R2, UR14, 0x1 ;  /* 0x0000000e02007c11 */ /* 0x000fca000f8e08ff */
[----:B------:R0:W-:Y:S04]  /*4050*/  STL.U16 [R0], R6 ;  /* 0x0000000600007387 */ /* 0x0001e80000100400 */
[----:B------:R-:W2:Y:S01]  /*4060*/  LDL.U16 R3, [R15+0x28a] ;  /* 0x00028a000f037983 */ /* 0x000ea20000100400 */
[----:B------:R-:W-:-:S03]  /*4070*/  LEA R2, R2, UR11, 0x2 ;  /* 0x0000000b02027c11 */ /* 0x000fc6000f8e10ff */
[----:B--2---:R0:W-:Y:S04]  /*4080*/  STL.U16 [R15+0x1e8], R3 ;  /* 0x0001e8030f007387 */ /* 0x0041e80000100400 */
[----:B------:R-:W5:Y:S01]  /*4090*/  LDL R2, [R2] ;  /* 0x0000000002027983 */ /* 0x000f620000100800 */
[----:B------:R-:W-:Y:S05]  /*40a0*/  BRA `(.L_x_13) ;  /* 0x0000004400147947 */ /* 0x000fea0003800000 */
.L_x_12:
[----:B------:R-:W0:Y:S08]  /*40b0*/  BREV R0, R6 ;  /* 0x0000000600007301 */ /* 0x000e300000000000 */
[----:B0-----:R-:W0:Y:S02]  /*40c0*/  FLO.U32.SH R8, R0 ;  /* 0x0000000000087300 */ /* 0x001e2400000e0400 */
[----:B0-----:R-:W-:-:S13]  /*40d0*/  ISETP.NE.AND P0, PT, R8, -0x1, PT ;  /* 0xffffffff0800780c */ /* 0x001fda0003f05270 */
[----:B------:R-:W-:Y:S05]  /*40e0*/  @!P0 BRA `(.L_x_14) ;  /* 0x0000004000e48947 */ /* 0x000fea0003800000 */
[----:B------:R-:W-:-:S04]  /*40f0*/  IMAD.HI R0, R2, 0x38e38e39, RZ ;  /* 0x38e38e3902007827 */ /* 0x000fc800078e02ff */
[----:B------:R-:W-:Y:S01]  /*4100*/  IMAD.MOV.U32 R11, RZ, RZ, 0x1 ;  /* 0x00000001ff0b7424 */ /* 0x000fe200078e00ff */
[----:B------:R-:W-:-:S04]  /*4110*/  SHF.R.S32.HI R7, RZ, 0x1, R0 ;  /* 0x00000001ff077819 */ /* 0x000fc80000011400 */
[----:B------:R-:W-:Y:S02]  /*4120*/  LEA.HI R7, R0, R7, RZ, 0x1 ;  /* 0x0000000700077211 */ /* 0x000fe400078f08ff */
[----:B------:R-:W-:Y:S02]  /*4130*/  SHF.L.U32 R11, R11, R8, RZ ;  /* 0x000000080b0b7219 */ /* 0x000fe400000006ff */
[----:B------:R-:W-:Y:S01]  /*4140*/  LEA R0, R2, UR14, 0x1 ;  /* 0x0000000e02007c11 */ /* 0x000fe2000f8e08ff */
[----:B------:R-:W-:Y:S01]  /*4150*/  IMAD R9, R7, 0x9, RZ ;  /* 0x0000000907097824 */ /* 0x000fe200078e02ff */
[----:B------:R-:W-:-:S03]  /*4160*/  LOP3.LUT R6, R6, R11, RZ, 0x30, !PT ;  /* 0x0000000b06067212 */ /* 0x000fc600078e30ff */
[----:B------:R-:W-:Y:S01]  /*4170*/  IMAD.IADD R7, R2, 0x1, -R9 ;  /* 0x0000000102077824 */ /* 0x000fe200078e0a09 */
[----:B------:R-:W-:Y:S01]  /*4180*/  ISETP.NE.AND P0, PT, R9, RZ, PT ;  /* 0x000000ff0900720c */ /* 0x000fe20003f05270 */
[----:B------:R0:W-:Y:S03]  /*4190*/  STL.U16 [R15+0x1e8], R6 ;  /* 0x0001e8060f007387 */ /* 0x0001e60000100400 */
[----:B------:R-:W-:Y:S01]  /*41a0*/  ISETP.NE.AND P2, PT, R7, RZ, PT ;  /* 0x000000ff0700720c */ /* 0x000fe20003f45270 */
[----:B------:R1:W-:Y:S01]  /*41b0*/  STL.U16 [R0], R11 ;  /* 0x0000000b00007387 */ /* 0x0003e20000100400 */
[----:B------:R-:W-:-:S07]  /*41c0*/  LEA R8, R9, UR14, 0x1 ;  /* 0x0000000e09087c11 */ /* 0x000fce000f8e08ff */
[----:B------:R-:W-:-:S04]  /*41d0*/  @P0 LEA R10, R7, UR14, 0x1 ;  /* 0x0000000e070a0c11 */ /* 0x000fc8000f8e08ff */
[----:B------:R-:W2:Y:S04]  /*41e0*/  @P2 LDL.U16 R13, [R8] ;  /* 0x00000000080d2983 */ /* 0x000ea80000100400 */
[----:B------:R-:W3:Y:S01]  /*41f0*/  @P0 LDL.U16 R10, [R10] ;  /* 0x000000000a0a0983 */ /* 0x000ee20000100400 */
[----:B0-----:R-:W-:Y:S02]  /*4200*/  PRMT R6, R11, 0x7610, R6 ;  /* 0x000076100b067816 */ /* 0x001fe40000000006 */
[----:B--2---:R-:W-:Y:S02]  /*4210*/  @P2 PRMT R16, R13, 0x9910, RZ ;  /* 0x000099100d102816 */ /* 0x004fe400000000ff */
[----:B---3--:R-:W-:Y:S02]  /*4220*/  @P0 PRMT R14, R10, 0x9910, RZ ;  /* 0x000099100a0e0816 */ /* 0x008fe400000000ff */
[----:B------:R-:W-:-:S02]  /*4230*/  @P0 LOP3.LUT R12, RZ, R10, RZ, 0x33, !PT ;  /* 0x0000000aff0c0212 */ /* 0x000fc400078e33ff */
[----:B------:R-:W-:Y:S01]  /*4240*/  @P0 ISETP.NE.AND P1, PT, R14, 0x1ff, PT ;  /* 0x000001ff0e00080c */ /* 0x000fe20003f25270 */
[----:B------:R-:W-:-:S03]  /*4250*/  @P2 IMAD.MOV.U32 R14, RZ, RZ, R16 ;  /* 0x000000ffff0e2224 */ /* 0x000fc600078e0010 */
[----:B-1----:R-:W-:Y:S02]  /*4260*/  @P0 SEL R11, R12, 0xffff, P1 ;  /* 0x0000ffff0c0b0807 */ /* 0x002fe40000800000 */
[----:B------:R-:W-:Y:S02]  /*4270*/  @P2 ISETP.NE.AND P1, PT, R14, 0x1ff, PT ;  /* 0x000001ff0e00280c */ /* 0x000fe40003f25270 */
[----:B------:R-:W-:Y:S02]  /*4280*/  @P2 LOP3.LUT R13, RZ, R13, RZ, 0x33, !PT ;  /* 0x0000000dff0d2212 */ /* 0x000fe400078e33ff */
[----:B------:R-:W-:Y:S02]  /*4290*/  @P0 LOP3.LUT R11, R11, R6, RZ, 0xc0, !PT ;  /* 0x000000060b0b0212 */ /* 0x000fe400078ec0ff */
[----:B------:R-:W-:Y:S02]  /*42a0*/  @P2 SEL R13, R13, 0xffff, P1 ;  /* 0x0000ffff0d0d2807 */ /* 0x000fe40000800000 */
[----:B------:R-:W-:-:S04]  /*42b0*/  @P0 PRMT R6, R11, 0x7610, R6 ;  /* 0x000076100b060816 */ /* 0x000fc80000000006 */
[----:B------:R-:W-:-:S04]  /*42c0*/  @P2 LOP3.LUT R13, R13, R6, RZ, 0xc0, !PT ;  /* 0x000000060d0d2212 */ /* 0x000fc800078ec0ff */
[----:B------:R-:W-:-:S04]  /*42d0*/  @P2 PRMT R6, R13, 0x7610, R6 ;  /* 0x000076100d062816 */ /* 0x000fc80000000006 */
[----:B------:R-:W-:-:S04]  /*42e0*/  PRMT R10, R6, 0x9910, RZ ;  /* 0x00009910060a7816 */ /* 0x000fc800000000ff */
[----:B------:R-:W-:-:S13]  /*42f0*/  ISETP.NE.AND P0, PT, R10, RZ, PT ;  /* 0x000000ff0a00720c */ /* 0x000fda0003f05270 */
[----:B------:R-:W-:Y:S05]  /*4300*/  @!P0 BRA `(.L_x_15) ;  /* 0x0000001400388947 */ /* 0x000fea0003800000 */
[----:B------:R-:W-:Y:S02]  /*4310*/  VIADD R13, R7, 0x9 ;  /* 0x00000009070d7836 */ /* 0x000fe40000000000 */
[----:B------:R-:W-:-:S03]  /*4320*/  VIADD R11, R9, 0x1 ;  /* 0x00000001090b7836 */ /* 0x000fc60000000000 */
[-C--:B------:R-:W-:Y:S02]  /*4330*/  ISETP.NE.AND P0, PT, R13, R2.reuse, PT ;  /* 0x000000020d00720c */ /* 0x080fe40003f05270 */
[----:B------:R-:W-:-:S11]  /*4340*/  ISETP.NE.AND P2, PT, R11, R2, PT ;  /* 0x000000020b00720c */ /* 0x000fd60003f45270 */
[----:B------:R-:W-:Y:S02]  /*4350*/  @P0 LEA R10, R13, UR14, 0x1 ;  /* 0x0000000e0d0a0c11 */ /* 0x000fe4000f8e08ff */
[----:B------:R-:W2:Y:S04]  /*4360*/  @P2 LDL.U16 R12, [R8+0x2] ;  /* 0x00000200080c2983 */ /* 0x000ea80000100400 */
[----:B------:R-:W3:Y:S01]  /*4370*/  @P0 LDL.U16 R10, [R10] ;  /* 0x000000000a0a0983 */ /* 0x000ee20000100400 */
[----:B--2---:R-:W-:Y:S02]  /*4380*/  @P2 PRMT R14, R12, 0x9910, RZ ;  /* 0x000099100c0e2816 */ /* 0x004fe400000000ff */
[----:B---3--:R-:W-:Y:S02]  /*4390*/  @P0 PRMT R13, R10, 0x9910, RZ ;  /* 0x000099100a0d0816 */ /* 0x008fe400000000ff */
[----:B------:R-:W-:-:S02]  /*43a0*/  @P0 LOP3.LUT R11, RZ, R10, RZ, 0x33, !PT ;  /* 0x0000000aff0b0212 */ /* 0x000fc400078e33ff */
[----:B------:R-:W-:Y:S01]  /*43b0*/  @P0 ISETP.NE.AND P1, PT, R13, 0x1ff, PT ;  /* 0x000001ff0d00080c */ /* 0x000fe20003f25270 */
[----:B------:R-:W-:-:S03]  /*43c0*/  @P2 IMAD.MOV.U32 R13, RZ, RZ, R14 ;  /* 0x000000ffff0d2224 */ /* 0x000fc600078e000e */
[----:B------:R-:W-:Y:S02]  /*43d0*/  @P0 SEL R11, R11, 0xffff, P1 ;  /* 0x0000ffff0b0b0807 */ /* 0x000fe40000800000 */
[----:B------:R-:W-:Y:S02]  /*43e0*/  @P2 LOP3.LUT R12, RZ, R12, RZ, 0x33, !PT ;  /* 0x0000000cff0c2212 */ /* 0x000fe400078e33ff */
[----:B------:R-:W-:Y:S02]  /*43f0*/  @P2 ISETP.NE.AND P1, PT, R13, 0x1ff, PT ;  /* 0x000001ff0d00280c */ /* 0x000fe40003f25270 */
        /* <DEDUP_REMOVED lines=152> */
[----:B------:R-:W3:Y:S02]  /*4d80*/  @P0 LDL.U16 R9, [R9] ;  /* 0x0000000009090983 */ /* 0x000ee40000100400 */
[----:B---3--:R-:W-:Y:S02]  /*4d90*/  @P0 PRMT R11, R9, 0x9910, RZ ;  /* 0x00009910090b0816 */ /* 0x008fe400000000ff */
[----:B------:R-:W-:-:S02]  /*4da0*/  @P0 LOP3.LUT R10, RZ, R9, RZ, 0x33, !PT ;  /* 0x00000009ff0a0212 */ /* 0x000fc400078e33ff */
[----:B------:R-:W-:Y:S02]  /*4db0*/  @P0 ISETP.NE.AND P1, PT, R11, 0x1ff, PT ;  /* 0x000001ff0b00080c */ /* 0x000fe40003f25270 */
[----:B--2---:R-:W-:Y:S02]  /*4dc0*/  @P2 PRMT R12, R8, 0x9910, RZ ;  /* 0x00009910080c2816 */ /* 0x004fe400000000ff */
[----:B------:R-:W-:Y:S02]  /*4dd0*/  @P0 SEL R11, R10, 0xffff, P1 ;  /* 0x0000ffff0a0b0807 */ /* 0x000fe40000800000 */
[----:B------:R-:W-:Y:S02]  /*4de0*/  @P2 LOP3.LUT R10, RZ, R8, RZ, 0x33, !PT ;  /* 0x00000008ff0a2212 */ /* 0x000fe400078e33ff */
[----:B------:R-:W-:Y:S02]  /*4df0*/  @P2 ISETP.NE.AND P1, PT, R12, 0x1ff, PT ;  /* 0x000001ff0c00280c */ /* 0x000fe40003f25270 */
[----:B------:R-:W-:-:S02]  /*4e00*/  @P0 LOP3.LUT R11, R11, R6, RZ, 0xc0, !PT ;  /* 0x000000060b0b0212 */ /* 0x000fc400078ec0ff */
[----:B------:R-:W-:Y:S02]  /*4e10*/  @P2 SEL R9, R10, 0xffff, P1 ;  /* 0x0000ffff0a092807 */ /* 0x000fe40000800000 */
[----:B------:R-:W-:-:S04]  /*4e20*/  @P0 PRMT R6, R11, 0x7610, R6 ;  /* 0x000076100b060816 */ /* 0x000fc80000000006 */
[----:B------:R-:W-:-:S04]  /*4e30*/  @P2 LOP3.LUT R9, R9, R6, RZ, 0xc0, !PT ;  /* 0x0000000609092212 */ /* 0x000fc800078ec0ff */
[----:B------:R-:W-:-:S04]  /*4e40*/  @P2 PRMT R6, R9, 0x7610, R6 ;  /* 0x0000761009062816 */ /* 0x000fc80000000006 */
[----:B------:R-:W-:-:S04]  /*4e50*/  PRMT R8, R6, 0x9910, RZ ;  /* 0x0000991006087816 */ /* 0x000fc800000000ff */
[----:B------:R-:W-:-:S13]  /*4e60*/  ISETP.NE.AND P0, PT, R8, RZ, PT ;  /* 0x000000ff0800720c */ /* 0x000fda0003f05270 */
[----:B------:R-:W-:Y:S05]  /*4e70*/  @!P0 BRA `(.L_x_15) ;  /* 0x00000008005c8947 */ /* 0x000fea0003800000 */
[----:B------:R-:W-:Y:S01]  /*4e80*/  PRMT R8, R7, 0x9910, RZ ;  /* 0x0000991007087816 */ /* 0x000fe200000000ff */
[----:B------:R-:W-:Y:S04]  /*4e90*/  BSSY.RELIABLE B1, `(.L_x_16) ;  /* 0x000001e000017945 */ /* 0x000fe80003800100 */
[----:B------:R-:W-:-:S05]  /*4ea0*/  IMAD R8, R8, 0x56, RZ ;  /* 0x0000005608087824 */ /* 0x000fca00078e02ff */
[----:B------:R-:W-:-:S04]  /*4eb0*/  LOP3.LUT R9, R8, 0xffff, RZ, 0xc0, !PT ;  /* 0x0000ffff08097812 */ /* 0x000fc800078ec0ff */
[----:B------:R-:W-:-:S04]  /*4ec0*/  SHF.R.U32.HI R8, RZ, 0xf, R9 ;  /* 0x0000000fff087819 */ /* 0x000fc80000011609 */
[----:B------:R-:W-:Y:S01]  /*4ed0*/  LEA.HI R8, R9, R8, RZ, 0x18 ;  /* 0x0000000809087211 */ /* 0x000fe200078fc0ff */
[----:B------:R-:W-:-:S03]  /*4ee0*/  IMAD.HI R9, R2, 0x4bda12f7, RZ ;  /* 0x4bda12f702097827 */ /* 0x000fc600078e02ff */
[----:B------:R-:W-:Y:S02]  /*4ef0*/  PRMT R8, R8, 0x9910, RZ ;  /* 0x0000991008087816 */ /* 0x000fe400000000ff */
[----:B------:R-:W-:-:S03]  /*4f00*/  SHF.R.U32.HI R10, RZ, 0x1f, R9 ;  /* 0x0000001fff0a7819 */ /* 0x000fc60000011609 */
[----:B------:R-:W-:Y:S01]  /*4f10*/  IMAD R8, R8, 0x3, RZ ;  /* 0x0000000308087824 */ /* 0x000fe200078e02ff */
[----:B------:R-:W-:-:S03]  /*4f20*/  LEA.HI.SX32 R9, R9, R10, 0x1d ;  /* 0x0000000a09097211 */ /* 0x000fc600078feaff */
[----:B------:R-:W-:-:S05]  /*4f30*/  IMAD.MOV R8, RZ, RZ, -R8 ;  /* 0x000000ffff087224 */ /* 0x000fca00078e0a08 */
[----:B------:R-:W-:-:S05]  /*4f40*/  PRMT R8, R8, 0x7710, RZ ;  /* 0x0000771008087816 */ /* 0x000fca00000000ff */
[----:B------:R-:W-:-:S05]  /*4f50*/  IMAD.IADD R8, R7, 0x1, R8 ;  /* 0x0000000107087824 */ /* 0x000fca00078e0208 */
[----:B------:R-:W-:-:S04]  /*4f60*/  LOP3.LUT R8, R8, 0xffff, RZ, 0xc0, !PT ;  /* 0x0000ffff08087812 */ /* 0x000fc800078ec0ff */
[----:B------:R-:W-:-:S05]  /*4f70*/  PRMT R8, R8, 0x8880, RZ ;  /* 0x0000888008087816 */ /* 0x000fca00000000ff */
[----:B------:R-:W-:-:S04]  /*4f80*/  IMAD.IADD R8, R7, 0x1, -R8 ;  /* 0x0000000107087824 */ /* 0x000fc800078e0a08 */
[----:B------:R-:W-:-:S05]  /*4f90*/  IMAD R11, R9, 0x1b, R8 ;  /* 0x0000001b090b7824 */ /* 0x000fca00078e0208 */
[C---:B------:R-:W-:Y:S02]  /*4fa0*/  ISETP.NE.AND P0, PT, R11.reuse, R2, PT ;  /* 0x000000020b00720c */ /* 0x040fe40003f05270 */
[----:B------:R-:W-:-:S11]  /*4fb0*/  LEA R7, R11, UR14, 0x1 ;  /* 0x0000000e0b077c11 */ /* 0x000fd6000f8e08ff */
[----:B------:R-:W-:Y:S05]  /*4fc0*/  @!P0 BRA `(.L_x_17) ;  /* 0x0000000000288947 */ /* 0x000fea0003800000 */
[----:B------:R-:W2:Y:S02]  /*4fd0*/  LDL.U16 R8, [R7] ;  /* 0x0000000007087983 */ /* 0x000ea40000100400 */
[----:B--2---:R-:W-:Y:S02]  /*4fe0*/  PRMT R9, R8, 0x9910, RZ ;  /* 0x0000991008097816 */ /* 0x004fe400000000ff */
[----:B------:R-:W-:Y:S02]  /*4ff0*/  LOP3.LUT R8, RZ, R8, RZ, 0x33, !PT ;  /* 0x00000008ff087212 */ /* 0x000fe400078e33ff */
[----:B------:R-:W-:-:S04]  /*5000*/  ISETP.NE.AND P0, PT, R9, 0x1ff, PT ;  /* 0x000001ff0900780c */ /* 0x000fc80003f05270 */
[----:B------:R-:W-:-:S04]  /*5010*/  SEL R9, R8, 0xffff, P0 ;  /* 0x0000ffff08097807 */ /* 0x000fc80000000000 */
[----:B------:R-:W-:-:S04]  /*5020*/  LOP3.LUT R6, R9, R6, RZ, 0xc0, !PT ;  /* 0x0000000609067212 */ /* 0x000fc800078ec0ff */
[----:B------:R-:W-:-:S04]  /*5030*/  PRMT R8, R6, 0x9910, RZ ;  /* 0x0000991006087816 */ /* 0x000fc800000000ff */
[----:B------:R-:W-:-:S13]  /*5040*/  ISETP.NE.AND P0, PT, R8, RZ, PT ;  /* 0x000000ff0800720c */ /* 0x000fda0003f05270 */
[----:B------:R-:W-:Y:S05]  /*5050*/  @!P0 BREAK.RELIABLE B1 ;  /* 0x0000000000018942 */ /* 0x000fea0003800100 */
[----:B------:R-:W-:Y:S05]  /*5060*/  @!P0 BRA `(.L_x_15) ;  /* 0x0000000400e08947 */ /* 0x000fea0003800000 */
.L_x_17:
[----:B------:R-:W-:Y:S05]  /*5070*/  BSYNC.RELIABLE B1 ;  /* 0x0000000000017941 */ /* 0x000fea0003800100 */
.L_x_16:
[----:B------:R-:W-:Y:S01]  /*5080*/  VIADD R9, R11, 0x1 ;  /* 0x000000010b097836 */ /* 0x000fe20000000000 */
[----:B------:R-:W-:Y:S04]  /*5090*/  BSSY.RELIABLE B1, `(.L_x_18) ;  /* 0x000000d000017945 */ /* 0x000fe80003800100 */
[----:B------:R-:W-:-:S13]  /*50a0*/  ISETP.NE.AND P0, PT, R9, R2, PT ;  /* 0x000000020900720c */ /* 0x000fda0003f05270 */
[----:B------:R-:W-:Y:S05]  /*50b0*/  @!P0 BRA `(.L_x_19) ;  /* 0x0000000000288947 */ /* 0x000fea0003800000 */
[----:B------:R-:W2:Y:S02]  /*50c0*/  LDL.U16 R8, [R7+0x2] ;  /* 0x0000020007087983 */ /* 0x000ea40000100400 */
        /* <DEDUP_REMOVED lines=9> */
.L_x_19:
[----:B------:R-:W-:Y:S05]  /*5160*/  BSYNC.RELIABLE B1 ;  /* 0x0000000000017941 */ /* 0x000fea0003800100 */
.L_x_18:
        /* <DEDUP_REMOVED lines=14> */
.L_x_21:
[----:B------:R-:W-:Y:S05]  /*5250*/  BSYNC.RELIABLE B1 ;  /* 0x0000000000017941 */ /* 0x000fea0003800100 */
.L_x_20:
        /* <DEDUP_REMOVED lines=14> */
.L_x_23:
[----:B------:R-:W-:Y:S05]  /*5340*/  BSYNC.RELIABLE B1 ;  /* 0x0000000000017941 */ /* 0x000fea0003800100 */
.L_x_22:
        /* <DEDUP_REMOVED lines=14> */
.L_x_25:
[----:B------:R-:W-:Y:S05]  /*5430*/  BSYNC.RELIABLE B1 ;  /* 0x0000000000017941 */ /* 0x000fea0003800100 */
.L_x_24:
        /* <DEDUP_REMOVED lines=14> */
.L_x_27:
[----:B------:R-:W-:Y:S05]  /*5520*/  BSYNC.RELIABLE B1 ;  /* 0x0000000000017941 */ /* 0x000fea0003800100 */
.L_x_26:
        /* <DEDUP_REMOVED lines=14> */
.L_x_29:
[----:B------:R-:W-:Y:S05]  /*5610*/  BSYNC.RELIABLE B1 ;  /* 0x0000000000017941 */ /* 0x000fea0003800100 */
.L_x_28:
        /* <DEDUP_REMOVED lines=14> */
.L_x_31:
[----:B------:R-:W-:Y:S05]  /*5700*/  BSYNC.RELIABLE B1 ;  /* 0x0000000000017941 */ /* 0x000fea0003800100 */
.L_x_30:
        /* <DEDUP_REMOVED lines=13> */
[----:B------:R-:W-:Y:S05]  /*57e0*/  @P0 BRA `(.L_x_33) ;  /* 0x00000000000c0947 */ /* 0x000fea0003800000 */
.L_x_15:
[----:B------:R-:W-:-:S05]  /*57f0*/  IMAD.MOV.U32 R3, RZ, RZ, 0x1ff ;  /* 0x000001ffff037424 */ /* 0x000fca00078e00ff */
[----:B------:R1:W-:Y:S01]  /*5800*/  STL.U16 [R0], R3 ;  /* 0x0000000300007387 */ /* 0x0003e20000100400 */
[----:B------:R-:W-:Y:S05]  /*5810*/  BRA `(.L_x_13) ;  /* 0x0000002c00387947 */ /* 0x000fea0003800000 */
.L_x_33:
[----:B------:R-:W-:Y:S05]  /*5820*/  BSYNC.RELIABLE B1 ;  /* 0x0000000000017941 */ /* 0x000fea0003800100 */
.L_x_32:
[----:B------:R-:W2:Y:S01]  /*5830*/  LDL.U16 R6, [R1] ;  /* 0x0000000001067983 */ /* 0x000ea20000100400 */
[----:B------:R-:W-:Y:S01]  /*5840*/  BSSY.RECONVERGENT B1, `(.L_x_34) ;  /* 0x0000195000017945 */ /* 0x000fe20003800200 */
[----:B------:R-:W-:Y:S01]  /*5850*/  IMAD.MOV.U32 R2, RZ, RZ, RZ ;  /* 0x000000ffff027224 */ /* 0x000fe200078e00ff */
[----:B--2---:R-:W-:-:S04]  /*5860*/  PRMT R0, R6, 0x9910, RZ ;  /* 0x0000991006007816 */ /* 0x004fc800000000ff */
[----:B------:R-:W-:-:S13]  /*5870*/  ISETP.NE.AND P0, PT, R0, 0x1ff, PT ;  /* 0x000001ff0000780c */ /* 0x000fda0003f05270 */
[----:B------:R-:W-:Y:S05]  /*5880*/  @!P0 BRA `(.L_x_35) ;  /* 0x0000001800408947 */ /* 0x000fea0003800000 */
[----:B------:R-:W2:Y:S01]  /*5890*/  LDL.U16 R7, [R1+0x2] ;  /* 0x0000020001077983 */ /* 0x000ea20000100400 */
[----:B------:R-:W-:Y:S01]  /*58a0*/  IMAD.MOV.U32 R2, RZ, RZ, 0x1 ;  /* 0x00000001ff027424 */ /* 0x000fe200078e00ff */
        /* <DEDUP_REMOVED lines=393> */
[----:B------:R-:W2:Y:S02]  /*7140*/  LDL.U16 R78, [R1+0xa0] ;  /* 0x0000a000014e7983 */ /* 0x000ea40000100400 */
[----:B--2---:R-:W-:-:S04]  /*7150*/  PRMT R0, R78, 0x9910, RZ ;  /* 0x000099104e007816 */ /* 0x004fc800000000ff */
[----:B------:R-:W-:-:S13]  /*7160*/  ISETP.NE.AND P0, PT, R0, 0x1ff, PT ;  /* 0x000001ff0000780c */ /* 0x000fda0003f05270 */
[----:B------:R-:W-:Y:S05]  /*7170*/  @P0 BRA `(.L_x_36) ;  /* 0x0000000c00540947 */ /* 0x000fea0003800000 */
[----:B------:R-:W-:-:S07]  /*7180*/  IMAD.MOV.U32 R2, RZ, RZ, 0x50 ;  /* 0x00000050ff027424 */ /* 0x000fce00078e00ff */
.L_x_35:
[----:B------:R-:W-:Y:S05]  /*7190*/  BSYNC.RECONVERGENT B1 ;  /* 0x0000000000017941 */ /* 0x000fea0003800200 */
.L_x_34:
[C---:B------:R-:W-:Y:S02]  /*71a0*/  LEA R0, R2.reuse, UR11, 0x2 ;  /* 0x0000000b02007c11 */ /* 0x040fe4000f8e10ff */
[----:B------:R-:W-:-:S03]  /*71b0*/  LEA R6, R2, UR14, 0x1 ;  /* 0x0000000e02067c11 */ /* 0x000fc6000f8e08ff */
[----:B------:R1:W-:Y:S04]  /*71c0*/  STL [R0], R3 ;  /* 0x0000000300007387 */ /* 0x0003e80000100800 */
[----:B------:R-:W2:Y:S02]  /*71d0*/  LDL.U16 R7, [R6+0x28a] ;  /* 0x00028a0006077983 */ /* 0x000ea40000100400 */
[----:B--2---:R-:W-:-:S13]  /*71e0*/  ISETP.NE.AND P0, PT, R7, RZ, PT ;  /* 0x000000ff0700720c */ /* 0x004fda0003f05270 */
[----:B-1----:R-:W-:Y:S05]  /*71f0*/  @P0 BRA `(.L_x_13) ;  /* 0x0000001000c00947 */ /* 0x002fea0003800000 */
[----:B------:R-:W-:-:S05]  /*7200*/  PRMT R9, R2, 0x9910, RZ ;  /* 0x0000991002097816 */ /* 0x000fca00000000ff */
[----:B------:R-:W-:-:S05]  /*7210*/  IMAD R0, R9, 0x39, RZ ;  /* 0x0000003909007824 */ /* 0x000fca00078e02ff */
[----:B------:R-:W-:-:S04]  /*7220*/  LOP3.LUT R0, R0, 0xffff, RZ, 0xc0, !PT ;  /* 0x0000ffff00007812 */ /* 0x000fc800078ec0ff */
[----:B------:R-:W-:-:S04]  /*7230*/  SHF.R.U32.HI R0, RZ, 0x9, R0 ;  /* 0x00000009ff007819 */ /* 0x000fc80000011600 */
[----:B------:R-:W-:-:S05]  /*7240*/  PRMT R0, R0, 0x9910, RZ ;  /* 0x0000991000007816 */ /* 0x000fca00000000ff */
[----:B------:R-:W-:-:S04]  /*7250*/  IMAD R0, R0, 0x9, RZ ;  /* 0x0000000900007824 */ /* 0x000fc800078e02ff */
[----:B------:R-:W-:-:S05]  /*7260*/  IMAD.MOV R0, RZ, RZ, -R0 ;  /* 0x000000ffff007224 */ /* 0x000fca00078e0a00 */
[----:B------:R-:W-:-:S05]  /*7270*/  PRMT R7, R0, 0x7710, RZ ;  /* 0x0000771000077816 */ /* 0x000fca00000000ff */
[----:B------:R-:W-:-:S05]  /*7280*/  IMAD.IADD R0, R2, 0x1, R7 ;  /* 0x0000000102007824 */ /* 0x000fca00078e0207 */
[----:B------:R-:W-:-:S04]  /*7290*/  LOP3.LUT R7, R0, 0xff, RZ, 0xc0, !PT ;  /* 0x000000ff00077812 */ /* 0x000fc800078ec0ff */
[----:B------:R-:W-:Y:S01]  /*72a0*/  LEA R24, R7, UR14, 0x1 ;  /* 0x0000000e07187c11 */ /* 0x000fe2000f8e08ff */
[----:B------:R-:W-:-:S04]  /*72b0*/  IMAD.IADD R7, R2, 0x1, -R7 ;  /* 0x0000000102077824 */ /* 0x000fc800078e0a07 */
[----:B------:R-:W2:Y:S01]  /*72c0*/  LDL.U16 R25, [R24] ;  /* 0x0000000018197983 */ /* 0x000ea20000100400 */
[----:B------:R-:W-:-:S03]  /*72d0*/  LEA R8, R7, UR14, 0x1 ;  /* 0x0000000e07087c11 */ /* 0x000fc6000f8e08ff */
[----:B------:R-:W3:Y:S04]  /*72e0*/  LDL.U16 R27, [R24+0x12] ;  /* 0x00001200181b7983 */ /* 0x000ee80000100400 */
[----:B------:R-:W4:Y:S01]  /*72f0*/  LDL.U16 R26, [R8] ;  /* 0x00000000081a7983 */ /* 0x000f220000100400 */
[----:B------:R-:W-:-:S03]  /*7300*/  IMAD R9, R9, 0x13, RZ ;  /* 0x0000001309097824 */ /* 0x000fc600078e02ff */
[----:B------:R-:W5:Y:S04]  /*7310*/  LDL.U16 R28, [R8+0x2] ;  /* 0x00000200081c7983 */ /* 0x000f680000100400 */
[----:B------:R-:W5:Y:S01]  /*7320*/  LDL.U16 R29, [R24+0x24] ;  /* 0x00002400181d7983 */ /* 0x000f620000100400 */
[----:B------:R-:W-:Y:S02]  /*7330*/  LOP3.LUT R9, R9, 0xffff, RZ, 0xc0, !PT ;  /* 0x0000ffff09097812 */ /* 0x000fe400078ec0ff */
[----:B------:R-:W-:Y:S01]  /*7340*/  LOP3.LUT R0, R0, 0xff, RZ, 0xc0, !PT ;  /* 0x000000ff00007812 */ /* 0x000fe200078ec0ff */
[----:B------:R-:W5:Y:S01]  /*7350*/  LDL.U16 R30, [R8+0x4] ;  /* 0x00000400081e7983 */ /* 0x000f620000100400 */
[----:B------:R-:W-:-:S03]  /*7360*/  SHF.R.U32.HI R9, RZ, 0x9, R9 ;  /* 0x00000009ff097819 */ /* 0x000fc60000011609 */
[----:B------:R-:W5:Y:S01]  /*7370*/  LDL.U16 R32, [R8+0x6] ;  /* 0x0000060008207983 */ /* 0x000f620000100400 */
[----:B------:R-:W-:-:S03]  /*7380*/  PRMT R9, R9, 0x9910, RZ ;  /* 0x0000991009097816 */ /* 0x000fc600000000ff */
[----:B------:R-:W5:Y:S02]  /*7390*/  LDL.U16 R31, [R24+0x36] ;  /* 0x00003600181f7983 */ /* 0x000f640000100400 */
[----:B------:R-:W-:Y:S02]  /*73a0*/  IMAD R9, R9, 0x1b, RZ ;  /* 0x0000001b09097824 */ /* 0x000fe400078e02ff */
[----:B------:R-:W5:Y:S01]  /*73b0*/  LDL.U16 R33, [R24+0x48] ;  /* 0x0000480018217983 */ /* 0x000f620000100400 */
[----:B------:R-:W-:Y:S02]  /*73c0*/  IMAD R0, R0, 0x56, RZ ;  /* 0x0000005600007824 */ /* 0x000fe400078e02ff */
[----:B------:R-:W-:Y:S01]  /*73d0*/  IMAD.MOV R9, RZ, RZ, -R9 ;  /* 0x000000ffff097224 */ /* 0x000fe200078e0a09 */
[----:B------:R-:W-:Y:S01]  /*73e0*/  LEA R12, R7, UR14, 0x1 ;  /* 0x0000000e070c7c11 */ /* 0x000fe2000f8e08ff */
[----:B------:R-:W5:Y:S01]  /*73f0*/  LDL.U16 R22, [R8+0x8] ;  /* 0x0000080008167983 */ /* 0x000f620000100400 */
[----:B------:R-:W-:-:S02]  /*7400*/  SHF.R.U32.HI R0, RZ, 0x8, R0 ;  /* 0x00000008ff007819 */ /* 0x000fc40000011600 */
[----:B------:R-:W-:Y:S01]  /*7410*/  PRMT R7, R9, 0x7710, RZ ;  /* 0x0000771009077816 */ /* 0x000fe200000000ff */
[----:B------:R-:W5:Y:S01]  /*7420*/  LDL.U16 R21, [R24+0x6c] ;  /* 0x00006c0018157983 */ /* 0x000f620000100400 */
[----:B------:R-:W-:-:S03]  /*7430*/  PRMT R9, R0, 0x9910, RZ ;  /* 0x0000991000097816 */ /* 0x000fc600000000ff */
[----:B------:R-:W5:Y:S01]  /*7440*/  LDL.U16 R23, [R24+0x5a] ;  /* 0x00005a0018177983 */ /* 0x000f620000100400 */
[----:B------:R-:W-:-:S03]  /*7450*/  IMAD.IADD R0, R2, 0x1, R7 ;  /* 0x0000000102007824 */ /* 0x000fc600078e0207 */
[----:B------:R-:W5:Y:S02]  /*7460*/  LDL.U16 R12, [R12+0x10] ;  /* 0x000010000c0c7983 */ /* 0x000f640000100400 */
[----:B------:R-:W-:Y:S01]  /*7470*/  LOP3.LUT R7, R0, 0xff, RZ, 0xc0, !PT ;  /* 0x000000ff00077812 */ /* 0x000fe200078ec0ff */
[----:B------:R-:W-:Y:S01]  /*7480*/  IMAD R0, R9, 0x3, RZ ;  /* 0x0000000309007824 */ /* 0x000fe200078e02ff */
[----:B------:R-:W5:Y:S03]  /*7490*/  LDL.U16 R19, [R8+0xa] ;  /* 0x00000a0008137983 */ /* 0x000f660000100400 */
[----:B------:R-:W-:Y:S01]  /*74a0*/  IMAD.IADD R7, R2, 0x1, -R7 ;  /* 0x0000000102077824 */ /* 0x000fe200078e0a07 */
[----:B------:R-:W-:Y:S01]  /*74b0*/  LOP3.LUT R0, R0, 0xff, RZ, 0xc0, !PT ;  /* 0x000000ff00007812 */ /* 0x000fe200078ec0ff */
[----:B------:R-:W5:Y:S04]  /*74c0*/  LDL.U16 R18, [R8+0xc] ;  /* 0x00000c0008127983 */ /* 0x000f680000100400 */
[----:B------:R-:W5:Y:S01]  /*74d0*/  LDL.U16 R20, [R24+0x7e] ;  /* 0x00007e0018147983 */ /* 0x000f620000100400 */
[----:B------:R-:W-:-:S03]  /*74e0*/  IMAD.IADD R9, R0, 0x1, R7 ;  /* 0x0000000100097824 */ /* 0x000fc600078e0207 */
[----:B------:R2:W5:Y:S02]  /*74f0*/  LDL.U16 R17, [R24+0x90] ;  /* 0x0000900018117983 */ /* 0x0005640000100400 */
[----:B------:R-:W-:Y:S02]  /*7500*/  LEA R34, R9, UR14, 0x1 ;  /* 0x0000000e09227c11 */ /* 0x000fe4000f8e08ff */
[----:B------:R-:W5:Y:S04]  /*7510*/  LDL.U16 R16, [R8+0xe] ;  /* 0x00000e0008107983 */ /* 0x000f680000100400 */
[----:B------:R-:W5:Y:S01]  /*7520*/  LDL.U16 R15, [R34] ;  /* 0x00000000220f7983 */ /* 0x000f620000100400 */
[----:B------:R-:W-:-:S03]  /*7530*/  IMAD.IADD R0, R0, 0x1, R7 ;  /* 0x0000000100007824 */ /* 0x000fc600078e0207 */
[----:B------:R-:W5:Y:S01]  /*7540*/  LDL.U16 R14, [R34+0x2] ;  /* 0x00000200220e7983 */ /* 0x000f620000100400 */
[----:B------:R-:W-:-:S03]  /*7550*/  IMAD.U32 R36, R0, 0x2, R1 ;  /* 0x0000000200247824 */ /* 0x000fc600078e0001 */
[----:B------:R0:W5:Y:S04]  /*7560*/  LDL.U16 R13, [R34+0x4] ;  /* 0x00000400220d7983 */ /* 0x0001680000100400 */
[----:B------:R-:W5:Y:S04]  /*7570*/  LDL.U16 R11, [R36+0x12] ;  /* 0x00001200240b7983 */ /* 0x000f680000100400 */
[----:B------:R-:W5:Y:S04]  /*7580*/  LDL.U16 R10, [R36+0x14] ;  /* 0x00001400240a7983 */ /* 0x000f680000100400 */
[----:B------:R-:W5:Y:S04]  /*7590*/  LDL.U16 R9, [R36+0x16] ;  /* 0x0000160024097983 */ /* 0x000f680000100400 */
[----:B------:R-:W5:Y:S04]  /*75a0*/  LDL.U16 R8, [R36+0x24] ;  /* 0x0000240024087983 */ /* 0x000f680000100400 */
[----:B------:R-:W5:Y:S04]  /*75b0*/  LDL.U16 R7, [R36+0x26] ;  /* 0x0000260024077983 */ /* 0x000f680000100400 */
[----:B------:R-:W5:Y:S01]  /*75c0*/  LDL.U16 R0, [R36+0x28] ;  /* 0x0000280024007983 */ /* 0x000f620000100400 */
[----:B--2---:R-:W-:-:S02]  /*75d0*/  PRMT R24, R25, 0x9910, RZ ;  /* 0x0000991019187816 */ /* 0x004fc400000000ff */
[----:B---3--:R-:W-:Y:S02]  /*75e0*/  PRMT R37, R27, 0x9910, RZ ;  /* 0x000099101b257816 */ /* 0x008fe400000000ff */
[----:B----4-:R-:W-:-:S03]  /*75f0*/  PRMT R35, R26, 0x9910, RZ ;  /* 0x000099101a237816 */ /* 0x010fc600000000ff */
[----:B0-----:R-:W-:Y:S01]  /*7600*/  IMAD.MOV.U32 R34, RZ, RZ, R37 ;  /* 0x000000ffff227224 */ /* 0x001fe200078e0025 */
[----:B------:R-:W-:Y:S02]  /*7610*/  ISETP.NE.AND P0, PT, R24, 0x1ff, PT ;  /* 0x000001ff1800780c */ /* 0x000fe40003f05270 */
[----:B-----5:R-:W-:Y:S01]  /*7620*/  PRMT R38, R28, 0x9910, RZ ;  /* 0x000099101c267816 */ /* 0x020fe200000000ff */
[----:B------:R-:W-:Y:S01]  /*7630*/  IMAD.MOV.U32 R24, RZ, RZ, R35 ;  /* 0x000000ffff187224 */ /* 0x000fe200078e0023 */
[----:B------:R-:W-:-:S03]  /*7640*/  PRMT R37, R29, 0x9910, RZ ;  /* 0x000099101d257816 */ /* 0x000fc600000000ff */
[----:B------:R-:W-:Y:S01]  /*7650*/  IMAD.MOV.U32 R35, RZ, RZ, R38 ;  /* 0x000000ffff237224 */ /* 0x000fe200078e0026 */
[----:B------:R-:W-:Y:S02]  /*7660*/  ISETP.NE.AND P1, PT, R24, 0x1ff, PT ;  /* 0x000001ff1800780c */ /* 0x000fe40003f25270 */
[----:B------:R-:W-:Y:S01]  /*7670*/  ISETP.NE.AND P2, PT, R34, 0x1ff, PT ;  /* 0x000001ff2200780c */ /* 0x000fe20003f45270 */
[----:B------:R-:W-:Y:S01]  /*7680*/  IMAD.MOV.U32 R24, RZ, RZ, R37 ;  /* 0x000000ffff187224 */ /* 0x000fe200078e0025 */
[----:B------:R-:W-:Y:S02]  /*7690*/  LOP3.LUT R25, R25, 0x1ff, RZ, 0xc, !PT ;  /* 0x000001ff19197812 */ /* 0x000fe400078e0cff */
[----:B------:R-:W-:Y:S02]  /*76a0*/  LOP3.LUT R27, RZ, R27, RZ, 0x33, !PT ;  /* 0x0000001bff1b7212 */ /* 0x000fe400078e33ff */
[----:B------:R-:W-:Y:S02]  /*76b0*/  LOP3.LUT R26, RZ, R26, RZ, 0x33, !PT ;  /* 0x0000001aff1a7212 */ /* 0x000fe400078e33ff */
[----:B------:R-:W-:-:S02]  /*76c0*/  ISETP.NE.AND P3, PT, R35, 0x1ff, PT ;  /* 0x000001ff2300780c */ /* 0x000fc40003f65270 */
[----:B------:R-:W-:Y:S02]  /*76d0*/  ISETP.NE.AND P4, PT, R24, 0x1ff, PT ;  /* 0x000001ff1800780c */ /* 0x000fe40003f85270 */
[----:B------:R-:W-:Y:S02]  /*76e0*/  SEL R25, R25, 0x1ff, P0 ;  /* 0x000001ff19197807 */ /* 0x000fe40000000000 */
[----:B------:R-:W-:Y:S02]  /*76f0*/  SEL R27, R27, 0x1ff, P2 ;  /* 0x000001ff1b1b7807 */ /* 0x000fe40001000000 */
[----:B------:R-:W-:Y:S02]  /*7700*/  SEL R26, R26, 0xffff, P1 ;  /* 0x0000ffff1a1a7807 */ /* 0x000fe40000800000 */
[----:B------:R-:W-:Y:S02]  /*7710*/  LOP3.LUT R29, RZ, R29, RZ, 0x33, !PT ;  /* 0x0000001dff1d7212 */ /* 0x000fe400078e33ff */
[----:B------:R-:W-:-:S02]  /*7720*/  LOP3.LUT R28, RZ, R28, RZ, 0x33, !PT ;  /* 0x0000001cff1c7212 */ /* 0x000fc400078e33ff */
[----:B------:R-:W-:Y:S02]  /*7730*/  LOP3.LUT R25, R27, R25, R26, 0x80, !PT ;  /* 0x000000191b197212 */ /* 0x000fe400078e801a */
[----:B------:R-:W-:Y:S02]  /*7740*/  SEL R29, R29, 0xffff, P4 ;  /* 0x0000ffff1d1d7807 */ /* 0x000fe40002000000 */
[----:B------:R-:W-:Y:S02]  /*7750*/  SEL R28, R28, 0xffff, P3 ;  /* 0x0000ffff1c1c7807 */ /* 0x000fe40001800000 */
[----:B------:R-:W-:Y:S02]  /*7760*/  PRMT R24, R30, 0x9910, RZ ;  /* 0x000099101e187816 */ /* 0x000fe400000000ff */
[----:B------:R-:W-:Y:S02]  /*7770*/  LOP3.LUT R25, R29, R25, R28, 0x80, !PT ;  /* 0x000000191d197212 */ /* 0x000fe400078e801c */
[----:B------:R-:W-:-:S02]  /*7780*/  PRMT R27, R32, 0x9910, RZ ;  /* 0x00009910201b7816 */ /* 0x000fc400000000ff */
[----:B------:R-:W-:Y:S02]  /*7790*/  PRMT R26, R31, 0x9910, RZ ;  /* 0x000099101f1a7816 */ /* 0x000fe400000000ff */
[----:B------:R-:W-:Y:S02]  /*77a0*/  PRMT R28, R33, 0x9910, RZ ;  /* 0x00009910211c7816 */ /* 0x000fe400000000ff */
[----:B------:R-:W-:Y:S01]  /*77b0*/  ISETP.NE.AND P0, PT, R24, 0x1ff, PT ;  /* 0x000001ff1800780c */ /* 0x000fe20003f05270 */
[----:B------:R-:W-:Y:S01]  /*77c0*/  IMAD.MOV.U32 R24, RZ, RZ, R27 ;  /* 0x000000ffff187224 */ /* 0x000fe200078e001b */
[----:B------:R-:W-:Y:S01]  /*77d0*/  ISETP.NE.AND P1, PT, R26, 0x1ff, PT ;  /* 0x000001ff1a00780c */ /* 0x000fe20003f25270 */
[----:B------:R-:W-:Y:S01]  /*77e0*/  IMAD.MOV.U32 R26, RZ, RZ, R28 ;  /* 0x000000ffff1a7224 */ /* 0x000fe200078e001c */
[----:B------:R-:W-:Y:S02]  /*77f0*/  LOP3.LUT R30, RZ, R30, RZ, 0x33, !PT ;  /* 0x0000001eff1e7212 */ /* 0x000fe400078e33ff */
[----:B------:R-:W-:-:S02]  /*7800*/  ISETP.NE.AND P2, PT, R24, 0x1ff, PT ;  /* 0x000001ff1800780c */ /* 0x000fc40003f45270 */
[----:B------:R-:W-:Y:S02]  /*7810*/  LOP3.LUT R31, RZ, R31, RZ, 0x33, !PT ;  /* 0x0000001fff1f7212 */ /* 0x000fe400078e33ff */
[----:B------:R-:W-:Y:S02]  /*7820*/  ISETP.NE.AND P3, PT, R26, 0x1ff, PT ;  /* 0x000001ff1a00780c */ /* 0x000fe40003f65270 */
[----:B------:R-:W-:Y:S02]  /*7830*/  PRMT R24, R22, 0x9910, RZ ;  /* 0x0000991016187816 */ /* 0x000fe400000000ff */
[----:B------:R-:W-:Y:S02]  /*7840*/  PRMT R28, R21, 0x9910, RZ ;  /* 0x00009910151c7816 */ /* 0x000fe400000000ff */
[----:B------:R-:W-:Y:S02]  /*7850*/  PRMT R26, R23, 0x9910, RZ ;  /* 0x00009910171a7816 */ /* 0x000fe400000000ff */
[----:B------:R-:W-:-:S02]  /*7860*/  SEL R30, R30, 0xffff, P0 ;  /* 0x0000ffff1e1e7807 */ /* 0x000fc40000000000 */
[----:B------:R-:W-:Y:S02]  /*7870*/  SEL R31, R31, 0xffff, P1 ;  /* 0x0000ffff1f1f7807 */ /* 0x000fe40000800000 */
[----:B------:R-:W-:Y:S02]  /*7880*/  LOP3.LUT R33, RZ, R33, RZ, 0x33, !PT ;  /* 0x00000021ff217212 */ /* 0x000fe400078e33ff */
[----:B------:R-:W-:Y:S02]  /*7890*/  LOP3.LUT R32, RZ, R32, RZ, 0x33, !PT ;  /* 0x00000020ff207212 */ /* 0x000fe400078e33ff */
[----:B------:R-:W-:Y:S01]  /*78a0*/  ISETP.NE.AND P0, PT, R24, 0x1ff, PT ;  /* 0x000001ff1800780c */ /* 0x000fe20003f05270 */
[----:B------:R-:W-:Y:S01]  /*78b0*/  IMAD.MOV.U32 R24, RZ, RZ, R28 ;  /* 0x000000ffff187224 */ /* 0x000fe200078e001c */
[----:B------:R-:W-:Y:S02]  /*78c0*/  ISETP.NE.AND P1, PT, R26, 0x1ff, PT ;  /* 0x000001ff1a00780c */ /* 0x000fe40003f25270 */
[----:B------:R-:W-:-:S02]  /*78d0*/  PRMT R26, R12, 0x9910, RZ ;  /* 0x000099100c1a7816 */ /* 0x000fc400000000ff */
[----:B------:R-:W-:Y:S02]  /*78e0*/  LOP3.LUT R25, R31, R25, R30, 0x80, !PT ;  /* 0x000000191f197212 */ /* 0x000fe400078e801e */
[----:B------:R-:W-:Y:S02]  /*78f0*/  SEL R33, R33, 0xffff, P3 ;  /* 0x0000ffff21217807 */ /* 0x000fe40001800000 */
[----:B------:R-:W-:Y:S02]  /*7900*/  SEL R32, R32, 0xffff, P2 ;  /* 0x0000ffff20207807 */ /* 0x000fe40001000000 */
[----:B------:R-:W-:Y:S02]  /*7910*/  LOP3.LUT R23, RZ, R23, RZ, 0x33, !PT ;  /* 0x00000017ff177212 */ /* 0x000fe400078e33ff */
[----:B------:R-:W-:Y:S02]  /*7920*/  LOP3.LUT R22, RZ, R22, RZ, 0x33, !PT ;  /* 0x00000016ff167212 */ /* 0x000fe400078e33ff */
[----:B------:R-:W-:-:S02]  /*7930*/  PRMT R27, R19, 0x9910, RZ ;  /* 0x00009910131b7816 */ /* 0x000fc400000000ff */
[----:B------:R-:W-:Y:S01]  /*7940*/  ISETP.NE.AND P3, PT, R24, 0x1ff, PT ;  /* 0x000001ff1800780c */ /* 0x000fe20003f65270 */
[----:B------:R-:W-:Y:S01]  /*7950*/  IMAD.MOV.U32 R24, RZ, RZ, R26 ;  /* 0x000000ffff187224 */ /* 0x000fe200078e001a */
[----:B------:R-:W-:Y:S02]  /*7960*/  LOP3.LUT R25, R33, R25, R32, 0x80, !PT ;  /* 0x0000001921197212 */ /* 0x000fe400078e8020 */
[----:B------:R-:W-:Y:S02]  /*7970*/  SEL R23, R23, 0xffff, P1 ;  /* 0x0000ffff17177807 */ /* 0x000fe40000800000 */
[----:B------:R-:W-:Y:S02]  /*7980*/  SEL R22, R22, 0xffff, P0 ;  /* 0x0000ffff16167807 */ /* 0x000fe40000000000 */
[----:B------:R-:W-:Y:S02]  /*7990*/  ISETP.NE.AND P2, PT, R27, 0x1ff, PT ;  /* 0x000001ff1b00780c */ /* 0x000fe40003f45270 */
[----:B------:R-:W-:-:S02]  /*79a0*/  LOP3.LUT R21, RZ, R21, RZ, 0x33, !PT ;  /* 0x00000015ff157212 */ /* 0x000fc400078e33ff */
[----:B------:R-:W-:Y:S02]  /*79b0*/  LOP3.LUT R19, RZ, R19, RZ, 0x33, !PT ;  /* 0x00000013ff137212 */ /* 0x000fe400078e33ff */
[----:B------:R-:W-:Y:S02]  /*79c0*/  ISETP.NE.AND P0, PT, R24, 0x1ff, PT ;  /* 0x000001ff1800780c */ /* 0x000fe40003f05270 */
[----:B------:R-:W-:Y:S02]  /*79d0*/  LOP3.LUT R22, R23, R25, R22, 0x80, !PT ;  /* 0x0000001917167212 */ /* 0x000fe400078e8016 */
[----:B------:R-:W-:Y:S02]  /*79e0*/  SEL R21, R21, 0xffff, P3 ;  /* 0x0000ffff15157807 */ /* 0x000fe40001800000 */
[----:B------:R-:W-:Y:S02]  /*79f0*/  SEL R19, R19, 0xffff, P2 ;  /* 0x0000ffff13137807 */ /* 0x000fe40001000000 */
[----:B------:R-:W-:-:S02]  /*7a00*/  PRMT R23, R18, 0x9910, RZ ;  /* 0x0000991012177816 */ /* 0x000fc400000000ff */
[----:B------:R-:W-:Y:S02]  /*7a10*/  PRMT R24, R20, 0x9910, RZ ;  /* 0x0000991014187816 */ /* 0x000fe400000000ff */
[----:B------:R-:W-:Y:S01]  /*7a20*/  LOP3.LUT R19, R21, R22, R19, 0x80, !PT ;  /* 0x0000001615137212 */ /* 0x000fe200078e8013 */
[----:B------:R-:W-:Y:S02]  /*7a30*/  IMAD.MOV.U32 R21, RZ, RZ, R23 ;  /* 0x000000ffff157224 */ /* 0x000fe400078e0017 */
[----:B------:R-:W-:Y:S01]  /*7a40*/  IMAD.MOV.U32 R22, RZ, RZ, R24 ;  /* 0x000000ffff167224 */ /* 0x000fe200078e0018 */
[----:B------:R-:W-:Y:S02]  /*7a50*/  PRMT R24, R17, 0x9910, RZ ;  /* 0x0000991011187816 */ /* 0x000fe400000000ff */
[----:B------:R-:W-:Y:S02]  /*7a60*/  PRMT R25, R16, 0x9910, RZ ;  /* 0x0000991010197816 */ /* 0x000fe400000000ff */
[----:B------:R-:W-:Y:S01]  /*7a70*/  ISETP.NE.AND P1, PT, R21, 0x1ff, PT ;  /* 0x000001ff1500780c */ /* 0x000fe20003f25270 */
[----:B------:R-:W-:Y:S01]  /*7a80*/  IMAD.MOV.U32 R21, RZ, RZ, R24 ;  /* 0x000000ffff157224 */ /* 0x000fe200078e0018 */
[----:B------:R-:W-:Y:S01]  /*7a90*/  ISETP.NE.AND P2, PT, R22, 0x1ff, PT ;  /* 0x000001ff1600780c */ /* 0x000fe20003f45270 */
[----:B------:R-:W-:Y:S01]  /*7aa0*/  IMAD.MOV.U32 R23, RZ, RZ, R25 ;  /* 0x000000ffff177224 */ /* 0x000fe200078e0019 */
[----:B------:R-:W-:-:S02]  /*7ab0*/  PRMT R22, R15, 0x9910, RZ ;  /* 0x000099100f167816 */ /* 0x000fc400000000ff */
[----:B------:R-:W-:Y:S02]  /*7ac0*/  LOP3.LUT R20, RZ, R20, RZ, 0x33, !PT ;  /* 0x00000014ff147212 */ /* 0x000fe400078e33ff */
[----:B------:R-:W-:Y:S02]  /*7ad0*/  LOP3.LUT R18, RZ, R18, RZ, 0x33, !PT ;  /* 0x00000012ff127212 */ /* 0x000fe400078e33ff */
[----:B------:R-:W-:Y:S01]  /*7ae0*/  ISETP.NE.AND P4, PT, R21, 0x1ff, PT ;  /* 0x000001ff1500780c */ /* 0x000fe20003f85270 */
[----:B------:R-:W-:Y:S01]  /*7af0*/  IMAD.MOV.U32 R21, RZ, RZ, R22 ;  /* 0x000000ffff157224 */ /* 0x000fe200078e0016 */
[----:B------:R-:W-:Y:S02]  /*7b00*/  ISETP.NE.AND P3, PT, R23, 0x1ff, PT ;  /* 0x000001ff1700780c */ /* 0x000fe40003f65270 */
[----:B------:R-:W-:Y:S02]  /*7b10*/  SEL R20, R20, 0xffff, P2 ;  /* 0x0000ffff14147807 */ /* 0x000fe40001000000 */
[----:B------:R-:W-:-:S02]  /*7b20*/  SEL R18, R18, 0xffff, P1 ;  /* 0x0000ffff12127807 */ /* 0x000fc40000800000 */
[----:B------:R-:W-:Y:S02]  /*7b30*/  LOP3.LUT R17, RZ, R17, RZ, 0x33, !PT ;  /* 0x00000011ff117212 */ /* 0x000fe400078e33ff */
[----:B------:R-:W-:Y:S02]  /*7b40*/  LOP3.LUT R16, RZ, R16, RZ, 0x33, !PT ;  /* 0x00000010ff107212 */ /* 0x000fe400078e33ff */
[----:B------:R-:W-:Y:S02]  /*7b50*/  LOP3.LUT R19, R20, R19, R18, 0x80, !PT ;  /* 0x0000001314137212 */ /* 0x000fe400078e8012 */
[----:B------:R-:W-:Y:S02]  /*7b60*/  SEL R17, R17, 0xffff, P4 ;  /* 0x0000ffff11117807 */ /* 0x000fe40002000000 */
[----:B------:R-:W-:Y:S02]  /*7b70*/  SEL R16, R16, 0xffff, P3 ;  /* 0x0000ffff10107807 */ /* 0x000fe40001800000 */
[----:B------:R-:W-:-:S02]  /*7b80*/  ISETP.NE.AND P1, PT, R21, 0x1ff, PT ;  /* 0x000001ff1500780c */ /* 0x000fc40003f25270 */
[----:B------:R-:W-:Y:S02]  /*7b90*/  LOP3.LUT R12, RZ, R12, RZ, 0x33, !PT ;  /* 0x0000000cff0c7212 */ /* 0x000fe400078e33ff */
[----:B------:R-:W-:Y:S02]  /*7ba0*/  LOP3.LUT R15, RZ, R15, RZ, 0x33, !PT ;  /* 0x0000000fff0f7212 */ /* 0x000fe400078e33ff */
[----:B------:R-:W-:Y:S02]  /*7bb0*/  LOP3.LUT R17, R17, R19, R16, 0x80, !PT ;  /* 0x0000001311117212 */ /* 0x000fe400078e8010 */
[----:B------:R-:W-:Y:S02]  /*7bc0*/  SEL R12, R12, 0xffff, P0 ;  /* 0x0000ffff0c0c7807 */ /* 0x000fe40000000000 */
[----:B------:R-:W-:Y:S02]  /*7bd0*/  SEL R15, R15, 0xffff, P1 ;  /* 0x0000ffff0f0f7807 */ /* 0x000fe40000800000 */
[----:B------:R-:W-:-:S02]  /*7be0*/  PRMT R16, R14, 0x9910, RZ ;  /* 0x000099100e107816 */ /* 0x000fc400000000ff */
[----:B------:R-:W-:Y:S02]  /*7bf0*/  PRMT R18, R13, 0x9910, RZ ;  /* 0x000099100d127816 */ /* 0x000fe400000000ff */
[----:B------:R-:W-:Y:S01]  /*7c00*/  LOP3.LUT R12, R15, R17, R12, 0x80, !PT ;  /* 0x000000110f0c7212 */ /* 0x000fe200078e800c */
[----:B------:R-:W-:Y:S01]  /*7c10*/  IMAD.MOV.U32 R15, RZ, RZ, R16 ;  /* 0x000000ffff0f7224 */ /* 0x000fe200078e0010 */
[----:B------:R-:W-:Y:S01]  /*7c20*/  PRMT R17, R11, 0x9910, RZ ;  /* 0x000099100b117816 */ /* 0x000fe200000000ff */
[----:B------:R-:W-:Y:S01]  /*7c30*/  IMAD.MOV.U32 R16, RZ, RZ, R18 ;  /* 0x000000ffff107224 */ /* 0x000fe200078e0012 */
[----:B------:R-:W-:Y:S02]  /*7c40*/  PRMT R18, R10, 0x9910, RZ ;  /* 0x000099100a127816 */ /* 0x000fe400000000ff */
[----:B------:R-:W-:Y:S02]  /*7c50*/  ISETP.NE.AND P0, PT, R15, 0x1ff, PT ;  /* 0x000001ff0f00780c */ /* 0x000fe40003f05270 */
[----:B------:R-:W-:Y:S01]  /*7c60*/  ISETP.NE.AND P1, PT, R16, 0x1ff, PT ;  /* 0x000001ff1000780c */ /* 0x000fe20003f25270 */
[----:B------:R-:W-:Y:S01]  /*7c70*/  IMAD.MOV.U32 R16, RZ, RZ, R17 ;  /* 0x000000ffff107224 */ /* 0x000fe200078e0011 */
[----:B------:R-:W-:Y:S01]  /*7c80*/  LOP3.LUT R14, RZ, R14, RZ, 0x33, !PT ;  /* 0x0000000eff0e7212 */ /* 0x000fe200078e33ff */
[----:B------:R-:W-:Y:S01]  /*7c90*/  IMAD.MOV.U32 R17, RZ, RZ, R18 ;  /* 0x000000ffff117224 */ /* 0x000fe200078e0012 */
[----:B------:R-:W-:-:S02]  /*7ca0*/  LOP3.LUT R15, RZ, R13, RZ, 0x33, !PT ;  /* 0x0000000dff0f7212 */ /* 0x000fc400078e33ff */
[----:B------:R-:W-:Y:S02]  /*7cb0*/  ISETP.NE.AND P2, PT, R16, 0x1ff, PT ;  /* 0x000001ff1000780c */ /* 0x000fe40003f45270 */
[----:B------:R-:W-:Y:S02]  /*7cc0*/  ISETP.NE.AND P3, PT, R17, 0x1ff, PT ;  /* 0x000001ff1100780c */ /* 0x000fe40003f65270 */
[----:B------:R-:W-:Y:S02]  /*7cd0*/  SEL R13, R14, 0xffff, P0 ;  /* 0x0000ffff0e0d7807 */ /* 0x000fe40000000000 */
[----:B------:R-:W-:Y:S02]  /*7ce0*/  SEL R15, R15, 0xffff, P1 ;  /* 0x0000ffff0f0f7807 */ /* 0x000fe40000800000 */
[----:B------:R-:W-:Y:S02]  /*7cf0*/  LOP3.LUT R11, RZ, R11, RZ, 0x33, !PT ;  /* 0x0000000bff0b7212 */ /* 0x000fe400078e33ff */
[----:B------:R-:W-:-:S02]  /*7d00*/  LOP3.LUT R10, RZ, R10, RZ, 0x33, !PT ;  /* 0x0000000aff0a7212 */ /* 0x000fc400078e33ff */
[----:B------:R-:W-:Y:S02]  /*7d10*/  LOP3.LUT R12, R15, R13, R12, 0x80, !PT ;  /* 0x0000000d0f0c7212 */ /* 0x000fe400078e800c */
[----:B------:R-:W-:Y:S02]  /*7d20*/  SEL R11, R11, 0xffff, P2 ;  /* 0x0000ffff0b0b7807 */ /* 0x000fe40001000000 */
[----:B------:R-:W-:-:S04]  /*7d30*/  SEL R10, R10, 0xffff, P3 ;  /* 0x0000ffff0a0a7807 */ /* 0x000fc80001800000 */
[----:B------:R-:W-:Y:S02]  /*7d40*/  LOP3.LUT R10, R10, R11, R12, 0x80, !PT ;  /* 0x0000000b0a0a7212 */ /* 0x000fe400078e800c */
[----:B------:R-:W-:Y:S02]  /*7d50*/  PRMT R11, R9, 0x9910, RZ ;  /* 0x00009910090b7816 */ /* 0x000fe400000000ff */
[----:B------:R-:W-:Y:S02]  /*7d60*/  PRMT R12, R8, 0x9910, RZ ;  /* 0x00009910080c7816 */ /* 0x000fe400000000ff */
[----:B------:R-:W-:Y:S02]  /*7d70*/  PRMT R13, R7, 0x9910, RZ ;  /* 0x00009910070d7816 */ /* 0x000fe400000000ff */
[----:B------:R-:W-:Y:S02]  /*7d80*/  PRMT R14, R0, 0x9910, RZ ;  /* 0x00009910000e7816 */ /* 0x000fe400000000ff */
[----:B------:R-:W-:-:S02]  /*7d90*/  ISETP.NE.AND P0, PT, R11, 0x1ff, PT ;  /* 0x000001ff0b00780c */ /* 0x000fc40003f05270 */
[----:B------:R-:W-:Y:S02]  /*7da0*/  ISETP.NE.AND P1, PT, R12, 0x1ff, PT ;  /* 0x000001ff0c00780c */ /* 0x000fe40003f25270 */
[----:B------:R-:W-:Y:S02]  /*7db0*/  LOP3.LUT R9, RZ, R9, RZ, 0x33, !PT ;  /* 0x00000009ff097212 */ /* 0x000fe400078e33ff */
[----:B------:R-:W-:Y:S02]  /*7dc0*/  LOP3.LUT R8, RZ, R8, RZ, 0x33, !PT ;  /* 0x00000008ff087212 */ /* 0x000fe400078e33ff */
[----:B------:R-:W-:Y:S02]  /*7dd0*/  ISETP.NE.AND P2, PT, R13, 0x1ff, PT ;  /* 0x000001ff0d00780c */ /* 0x000fe40003f45270 */
[----:B------:R-:W-:Y:S02]  /*7de0*/  ISETP.NE.AND P3, PT, R14, 0x1ff, PT ;  /* 0x000001ff0e00780c */ /* 0x000fe40003f65270 */
[----:B------:R-:W-:-:S02]  /*7df0*/  LOP3.LUT R7, RZ, R7, RZ, 0x33, !PT ;  /* 0x00000007ff077212 */ /* 0x000fc400078e33ff */
[----:B------:R-:W-:Y:S02]  /*7e00*/  LOP3.LUT R0, RZ, R0, RZ, 0x33, !PT ;  /* 0x00000000ff007212 */ /* 0x000fe400078e33ff */
[----:B------:R-:W-:Y:S02]  /*7e10*/  SEL R9, R9, 0xffff, P0 ;  /* 0x0000ffff09097807 */ /* 0x000fe40000000000 */
[----:B------:R-:W-:Y:S02]  /*7e20*/  SEL R8, R8, 0xffff, P1 ;  /* 0x0000ffff08087807 */ /* 0x000fe40000800000 */
[----:B------:R-:W-:Y:S02]  /*7e30*/  SEL R7, R7, 0xffff, P2 ;  /* 0x0000ffff07077807 */ /* 0x000fe40001000000 */
[----:B------:R-:W-:Y:S02]  /*7e40*/  SEL R0, R0, 0xffff, P3 ;  /* 0x0000ffff00007807 */ /* 0x000fe40001800000 */
[----:B------:R-:W-:-:S04]  /*7e50*/  LOP3.LUT R8, R8, R9, R10, 0x80, !PT ;  /* 0x0000000908087212 */ /* 0x000fc800078e800a */
[----:B------:R-:W-:-:S05]  /*7e60*/  LOP3.LUT R7, R0, R7, R8, 0x80, !PT ;  /* 0x0000000700077212 */ /* 0x000fca00078e8008 */
[----:B------:R1:W-:Y:S04]  /*7e70*/  STL.U16 [R6+0x1e8], R7 ;  /* 0x0001e80706007387 */ /* 0x0003e80000100400 */
[----:B------:R1:W-:Y:S01]  /*7e80*/  STL.U16 [R6+0x28a], R7 ;  /* 0x00028a0706007387 */ /* 0x0003e20000100400 */
[----:B------:R-:W-:-:S04]  /*7e90*/  PRMT R0, R7, 0x9910, RZ ;  /* 0x0000991007007816 */ /* 0x000fc800000000ff */
[----:B------:R-:W-:-:S04]  /*7ea0*/  ISETP.NE.AND P0, PT, R0, RZ, PT ;  /* 0x000000ff0000720c */ /* 0x000fc80003f05270 */
[----:B------:R-:W-:Y:S01]  /*7eb0*/  SEL R2, R3, R2, !P0 ;  /* 0x0000000203027207 */ /* 0x000fe20004000000 */
[----:B-1----:R-:W-:Y:S08]  /*7ec0*/  BRA `(.L_x_13) ;  /* 0x00000004008c7947 */ /* 0x002ff00003800000 */
.L_x_36:
        /* <DEDUP_REMOVED lines=91> */
.L_x_14:
[----:B------:R-:W-:-:S06]  /*8480*/  LEA R0, R2, UR14, 0x1 ;  /* 0x0000000e02007c11 */ /* 0x000fcc000f8e08ff */
[----:B------:R-:W2:Y:S01]  /*8490*/  LDL.U16 R0, [R0+0x28a] ;  /* 0x00028a0000007983 */ /* 0x000ea20000100400 */
[C---:B------:R-:W-:Y:S01]  /*84a0*/  LEA R3, R2.reuse, UR14, 0x1 ;  /* 0x0000000e02037c11 */ /* 0x040fe2000f8e08ff */
[----:B------:R-:W-:Y:S01]  /*84b0*/  IMAD.MOV.U32 R6, RZ, RZ, 0x1ff ;  /* 0x000001ffff067424 */ /* 0x000fe200078e00ff */
[----:B------:R-:W-:Y:S01]  /*84c0*/  LEA R2, R2, UR11, 0x2 ;  /* 0x0000000b02027c11 */ /* 0x000fe2000f8e10ff */
[----:B--2---:R2:W-:Y:S04]  /*84d0*/  STL.U16 [R15+0x1e8], R0 ;  /* 0x0001e8000f007387 */ /* 0x0045e80000100400 */
[----:B------:R2:W-:Y:S04]  /*84e0*/  STL.U16 [R3], R6 ;  /* 0x0000000603007387 */ /* 0x0005e80000100400 */
[----:B------:R-:W5:Y:S02]  /*84f0*/  LDL R2, [R2] ;  /* 0x0000000002027983 */ /* 0x000f640000100800 */
.L_x_13:
[----:B------:R-:W-:Y:S05]  /*8500*/  BSYNC.RECONVERGENT B0 ;  /* 0x0000000000007941 */ /* 0x000fea0003800200 */
.L_x_11:
[----:B-----5:R-:W-:-:S13]  /*8510*/  ISETP.NE.AND P0, PT, R2, -0x1, PT ;  /* 0xffffffff0200780c */ /* 0x020fda0003f05270 */
[----:B------:R-:W-:Y:S05]  /*8520*/  @P0 BRA `(.L_x_37) ;  /* 0xffffffb8009c0947 */ /* 0x000fea000383ffff */
[----:B------:R-:W-:Y:S05]  /*8530*/  EXIT ;  /* 0x000000000000794d */ /* 0x000fea0003800000 */
.L_x_38:
        /* <DEDUP_REMOVED lines=12> */
.L_x_40:


//--------------------- .nv.shared.reserved.0     --------------------------
	.section	.nv.shared.reserved.0,"aw",@nobits
	.weak		__nv_reservedSMEM_offset_0_alias
	.size		__nv_reservedSMEM_offset_0_alias, 0, 64
	.other		__nv_reservedSMEM_offset_0_alias,@"STO_CUDA_RESERVED_SHARED STV_DEFAULT"
__nv_reservedSMEM_offset_0_alias:
	.zero		0
	.zero		64


//--------------------- .nv.global                --------------------------
	.section	.nv.global,"aw",@nobits
	.align	4
.nv.global:
	.type		d_solution_found,@object
	.size		d_solution_found,(.L_0 - d_solution_found)
d_solution_found:
	.zero		4
.L_0:


//--------------------- .nv.constant0._Z20ExpandFrontierKernelP5BoardiiPii --------------------------
	.section	.nv.constant0._Z20ExpandFrontierKernelP5BoardiiPii,"a",@progbits
	.sectionflags	@""
	.align	4
.nv.constant0._Z20ExpandFrontierKernelP5BoardiiPii:
	.zero		924


//--------------------- .nv.constant0._Z14DfsSolveKernelPK5BoardiPS_ --------------------------
	.section	.nv.constant0._Z14DfsSolveKernelPK5BoardiPS_,"a",@progbits
	.sectionflags	@""
	.align	4
.nv.constant0._Z14DfsSolveKernelPK5BoardiPS_:
	.zero		920


//--------------------- SYMBOLS --------------------------

	.type		.nv.reservedSmem.offset0,@object
	.size		.nv.reservedSmem.offset0,0x4
